//
// Generated by NVIDIA NVVM Compiler
//
// Compiler Build ID: CL-36424714
// Cuda compilation tools, release 13.0, V13.0.88
// Based on NVVM 20.0.0
//

.version 9.0
.target sm_100
.address_size 64

	// .globl	_Z8kernel_IPcmiiiii
// _ZZ8kernel_IPcmiiiiiE5d_i_j has been demoted
// _ZZ10kernel_IIIPcmiiiiiE5d_i_k has been demoted
// _ZZ10kernel_IIIPcmiiiiiE5d_k_j has been demoted
// _ZZ9kernel_IIPcmiiiiiE5d_i_k has been demoted
// _ZZ9kernel_IIPcmiiiiiE5d_k_j has been demoted

.visible .entry _Z8kernel_IPcmiiiii(
	.param .u64 .ptr .align 1 _Z8kernel_IPcmiiiii_param_0,
	.param .u64 _Z8kernel_IPcmiiiii_param_1,
	.param .u32 _Z8kernel_IPcmiiiii_param_2,
	.param .u32 _Z8kernel_IPcmiiiii_param_3,
	.param .u32 _Z8kernel_IPcmiiiii_param_4,
	.param .u32 _Z8kernel_IPcmiiiii_param_5,
	.param .u32 _Z8kernel_IPcmiiiii_param_6
)
{
	.reg .pred 	%p<15>;
	.reg .b32 	%r<98>;
	.reg .b64 	%rd<12>;
	// demoted variable
	.shared .align 4 .b8 _ZZ8kernel_IPcmiiiiiE5d_i_j[4224];
	ld.param.u64 	%rd2, [_Z8kernel_IPcmiiiii_param_0];
	ld.param.u64 	%rd3, [_Z8kernel_IPcmiiiii_param_1];
	ld.param.u32 	%r47, [_Z8kernel_IPcmiiiii_param_2];
	ld.param.u32 	%r48, [_Z8kernel_IPcmiiiii_param_3];
	ld.param.u32 	%r49, [_Z8kernel_IPcmiiiii_param_4];
	ld.param.u32 	%r44, [_Z8kernel_IPcmiiiii_param_5];
	ld.param.u32 	%r45, [_Z8kernel_IPcmiiiii_param_6];
	mov.u32 	%r1, %tid.x;
	mad.lo.s32 	%r2, %r44, %r47, %r1;
	mov.u32 	%r3, %tid.y;
	mad.lo.s32 	%r50, %r44, %r48, %r3;
	cvt.u64.u32 	%rd4, %r2;
	mul.lo.s64 	%rd1, %rd3, %rd4;
	max.u32 	%r51, %r2, %r50;
	setp.ge.u32 	%p1, %r51, %r49;
	mov.b32 	%r85, 1000000000;
	@%p1 bra 	$L__BB0_2;
	add.s64 	%rd6, %rd2, %rd1;
	mul.wide.u32 	%rd7, %r50, 4;
	add.s64 	%rd5, %rd6, %rd7;
	// begin inline asm
	ld.global.nc.s32 %r85, [%rd5];
	// end inline asm
$L__BB0_2:
	mov.u32 	%r53, _ZZ8kernel_IPcmiiiiiE5d_i_j;
	mad.lo.s32 	%r87, %r1, 132, %r53;
	shl.b32 	%r54, %r3, 2;
	add.s32 	%r8, %r87, %r54;
	st.shared.u32 	[%r8], %r85;
	mul.lo.s32 	%r10, %r45, %r44;
	add.s32 	%r55, %r10, %r44;
	min.s32 	%r9, %r55, %r49;
	setp.ge.u32 	%p2, %r10, %r9;
	mov.u32 	%r97, %r85;
	@%p2 bra 	$L__BB0_19;
	sub.s32 	%r56, %r9, %r10;
	and.b32  	%r11, %r56, 3;
	setp.eq.s32 	%p3, %r11, 0;
	mov.u32 	%r97, %r85;
	mov.u32 	%r92, %r10;
	@%p3 bra 	$L__BB0_8;
	neg.s32 	%r86, %r11;
	add.s32 	%r88, %r53, %r54;
	mov.u32 	%r92, %r10;
$L__BB0_5:
	.pragma "nounroll";
	bar.sync 	0;
	ld.shared.u32 	%r59, [%r87];
	ld.shared.u32 	%r60, [%r88];
	add.s32 	%r18, %r60, %r59;
	ld.shared.u32 	%r97, [%r8];
	setp.le.s32 	%p4, %r97, %r18;
	@%p4 bra 	$L__BB0_7;
	st.shared.u32 	[%r8], %r18;
	mov.u32 	%r97, %r18;
$L__BB0_7:
	add.s32 	%r92, %r92, 1;
	add.s32 	%r88, %r88, 132;
	add.s32 	%r87, %r87, 4;
	add.s32 	%r86, %r86, 1;
	setp.ne.s32 	%p5, %r86, 0;
	@%p5 bra 	$L__BB0_5;
$L__BB0_8:
	sub.s32 	%r61, %r10, %r9;
	setp.gt.u32 	%p6, %r61, -4;
	@%p6 bra 	$L__BB0_19;
	sub.s32 	%r95, %r92, %r9;
	shl.b32 	%r62, %r92, 2;
	mad.lo.s32 	%r63, %r1, 132, %r62;
	shl.b32 	%r64, %r10, 2;
	sub.s32 	%r65, %r63, %r64;
	add.s32 	%r67, %r65, %r53;
	add.s32 	%r94, %r67, 8;
	mad.lo.s32 	%r69, %r92, 132, %r54;
	mul.lo.s32 	%r70, %r10, 132;
	sub.s32 	%r71, %r69, %r70;
	add.s32 	%r72, %r71, %r53;
	add.s32 	%r93, %r72, 264;
$L__BB0_10:
	.pragma "nounroll";
	bar.sync 	0;
	ld.shared.u32 	%r73, [%r94+-8];
	ld.shared.u32 	%r74, [%r93+-264];
	add.s32 	%r33, %r74, %r73;
	ld.shared.u32 	%r75, [%r8];
	setp.le.s32 	%p7, %r75, %r33;
	@%p7 bra 	$L__BB0_12;
	st.shared.u32 	[%r8], %r33;
$L__BB0_12:
	bar.sync 	0;
	ld.shared.u32 	%r76, [%r94+-4];
	ld.shared.u32 	%r77, [%r93+-132];
	add.s32 	%r34, %r77, %r76;
	ld.shared.u32 	%r78, [%r8];
	setp.le.s32 	%p8, %r78, %r34;
	@%p8 bra 	$L__BB0_14;
	st.shared.u32 	[%r8], %r34;
$L__BB0_14:
	bar.sync 	0;
	ld.shared.u32 	%r79, [%r94];
	ld.shared.u32 	%r80, [%r93];
	add.s32 	%r35, %r80, %r79;
	ld.shared.u32 	%r81, [%r8];
	setp.le.s32 	%p9, %r81, %r35;
	@%p9 bra 	$L__BB0_16;
	st.shared.u32 	[%r8], %r35;
$L__BB0_16:
	bar.sync 	0;
	ld.shared.u32 	%r82, [%r94+4];
	ld.shared.u32 	%r83, [%r93+132];
	add.s32 	%r36, %r83, %r82;
	ld.shared.u32 	%r97, [%r8];
	setp.le.s32 	%p10, %r97, %r36;
	@%p10 bra 	$L__BB0_18;
	st.shared.u32 	[%r8], %r36;
	mov.u32 	%r97, %r36;
$L__BB0_18:
	add.s32 	%r95, %r95, 4;
	add.s32 	%r94, %r94, 16;
	add.s32 	%r93, %r93, 528;
	setp.ne.s32 	%p11, %r95, 0;
	@%p11 bra 	$L__BB0_10;
$L__BB0_19:
	setp.le.u32 	%p12, %r85, %r97;
	setp.ge.u32 	%p13, %r51, %r49;
	or.pred  	%p14, %p13, %p12;
	@%p14 bra 	$L__BB0_21;
	cvta.to.global.u64 	%rd8, %rd2;
	add.s64 	%rd9, %rd8, %rd1;
	mul.wide.u32 	%rd10, %r50, 4;
	add.s64 	%rd11, %rd9, %rd10;
	st.global.u32 	[%rd11], %r97;
$L__BB0_21:
	ret;

}
	// .globl	_Z10kernel_IIIPcmiiiii
.visible .entry _Z10kernel_IIIPcmiiiii(
	.param .u64 .ptr .align 1 _Z10kernel_IIIPcmiiiii_param_0,
	.param .u64 _Z10kernel_IIIPcmiiiii_param_1,
	.param .u32 _Z10kernel_IIIPcmiiiii_param_2,
	.param .u32 _Z10kernel_IIIPcmiiiii_param_3,
	.param .u32 _Z10kernel_IIIPcmiiiii_param_4,
	.param .u32 _Z10kernel_IIIPcmiiiii_param_5,
	.param .u32 _Z10kernel_IIIPcmiiiii_param_6
)
{
	.reg .pred 	%p<20>;
	.reg .b32 	%r<172>;
	.reg .b64 	%rd<18>;
	// demoted variable
	.shared .align 4 .b8 _ZZ10kernel_IIIPcmiiiiiE5d_i_k[4224];
	// demoted variable
	.shared .align 4 .b8 _ZZ10kernel_IIIPcmiiiiiE5d_k_j[4224];
	ld.param.u64 	%rd3, [_Z10kernel_IIIPcmiiiii_param_0];
	ld.param.u64 	%rd4, [_Z10kernel_IIIPcmiiiii_param_1];
	ld.param.u32 	%r48, [_Z10kernel_IIIPcmiiiii_param_2];
	ld.param.u32 	%r49, [_Z10kernel_IIIPcmiiiii_param_3];
	ld.param.u32 	%r44, [_Z10kernel_IIIPcmiiiii_param_4];
	ld.param.u32 	%r45, [_Z10kernel_IIIPcmiiiii_param_5];
	ld.param.u32 	%r46, [_Z10kernel_IIIPcmiiiii_param_6];
	mov.u32 	%r50, %ctaid.x;
	add.s32 	%r51, %r48, %r50;
	mov.u32 	%r1, %tid.x;
	mad.lo.s32 	%r2, %r45, %r51, %r1;
	mov.u32 	%r52, %ctaid.y;
	add.s32 	%r53, %r49, %r52;
	mov.u32 	%r3, %tid.y;
	mad.lo.s32 	%r4, %r45, %r53, %r3;
	cvt.s64.s32 	%rd5, %r2;
	mul.lo.s64 	%rd1, %rd4, %rd5;
	add.s64 	%rd2, %rd3, %rd1;
	mov.b32 	%r156, 1000000000;
	max.s32 	%r54, %r2, %r4;
	setp.ge.s32 	%p1, %r54, %r44;
	@%p1 bra 	$L__BB1_2;
	mul.wide.s32 	%rd7, %r4, 4;
	add.s64 	%rd6, %rd2, %rd7;
	// begin inline asm
	ld.global.nc.s32 %r156, [%rd6];
	// end inline asm
$L__BB1_2:
	setp.ge.s32 	%p2, %r2, %r44;
	mul.lo.s32 	%r7, %r46, %r45;
	add.s32 	%r8, %r7, %r3;
	setp.ge.u32 	%p3, %r8, %r44;
	mov.u32 	%r56, _ZZ10kernel_IIIPcmiiiiiE5d_i_k;
	mad.lo.s32 	%r9, %r1, 132, %r56;
	or.pred  	%p4, %p2, %p3;
	@%p4 bra 	$L__BB1_4;
	mul.wide.u32 	%rd9, %r8, 4;
	add.s64 	%rd8, %rd2, %rd9;
	// begin inline asm
	ld.global.nc.s32 %r60, [%rd8];
	// end inline asm
	shl.b32 	%r61, %r3, 2;
	add.s32 	%r62, %r9, %r61;
	st.shared.u32 	[%r62], %r60;
	bra.uni 	$L__BB1_5;
$L__BB1_4:
	shl.b32 	%r57, %r3, 2;
	add.s32 	%r58, %r9, %r57;
	mov.b32 	%r59, 1000000000;
	st.shared.u32 	[%r58], %r59;
$L__BB1_5:
	setp.ge.s32 	%p5, %r4, %r44;
	add.s32 	%r10, %r7, %r1;
	setp.ge.u32 	%p6, %r10, %r44;
	or.pred  	%p7, %p5, %p6;
	@%p7 bra 	$L__BB1_7;
	cvt.u64.u32 	%rd11, %r10;
	mad.lo.s64 	%rd12, %rd4, %rd11, %rd3;
	mul.wide.s32 	%rd13, %r4, 4;
	add.s64 	%rd10, %rd12, %rd13;
	// begin inline asm
	ld.global.nc.s32 %r68, [%rd10];
	// end inline asm
	mov.u32 	%r69, _ZZ10kernel_IIIPcmiiiiiE5d_k_j;
	mad.lo.s32 	%r70, %r1, 132, %r69;
	shl.b32 	%r71, %r3, 2;
	add.s32 	%r72, %r70, %r71;
	st.shared.u32 	[%r72], %r68;
	bra.uni 	$L__BB1_8;
$L__BB1_7:
	mov.u32 	%r63, _ZZ10kernel_IIIPcmiiiiiE5d_k_j;
	mad.lo.s32 	%r64, %r1, 132, %r63;
	shl.b32 	%r65, %r3, 2;
	add.s32 	%r66, %r64, %r65;
	mov.b32 	%r67, 1000000000;
	st.shared.u32 	[%r66], %r67;
$L__BB1_8:
	bar.sync 	0;
	add.s32 	%r73, %r7, %r45;
	min.s32 	%r11, %r73, %r44;
	setp.ge.u32 	%p8, %r7, %r11;
	mov.u32 	%r171, %r156;
	@%p8 bra 	$L__BB1_20;
	sub.s32 	%r12, %r11, %r7;
	and.b32  	%r13, %r12, 7;
	sub.s32 	%r75, %r7, %r11;
	setp.gt.u32 	%p9, %r75, -8;
	mov.u32 	%r163, %r7;
	mov.u32 	%r171, %r156;
	@%p9 bra 	$L__BB1_12;
	and.b32  	%r76, %r12, -8;
	neg.s32 	%r159, %r76;
	add.s32 	%r158, %r9, 16;
	shl.b32 	%r79, %r3, 2;
	mov.u32 	%r80, _ZZ10kernel_IIIPcmiiiiiE5d_k_j;
	add.s32 	%r81, %r79, %r80;
	add.s32 	%r157, %r81, 528;
	mov.u32 	%r163, %r7;
	mov.u32 	%r171, %r156;
$L__BB1_11:
	.pragma "nounroll";
	ld.shared.u32 	%r82, [%r158+-16];
	ld.shared.u32 	%r83, [%r157+-528];
	add.s32 	%r84, %r83, %r82;
	min.s32 	%r85, %r171, %r84;
	ld.shared.u32 	%r86, [%r158+-12];
	ld.shared.u32 	%r87, [%r157+-396];
	add.s32 	%r88, %r87, %r86;
	min.s32 	%r89, %r85, %r88;
	ld.shared.u32 	%r90, [%r158+-8];
	ld.shared.u32 	%r91, [%r157+-264];
	add.s32 	%r92, %r91, %r90;
	min.s32 	%r93, %r89, %r92;
	ld.shared.u32 	%r94, [%r158+-4];
	ld.shared.u32 	%r95, [%r157+-132];
	add.s32 	%r96, %r95, %r94;
	min.s32 	%r97, %r93, %r96;
	ld.shared.u32 	%r98, [%r158];
	ld.shared.u32 	%r99, [%r157];
	add.s32 	%r100, %r99, %r98;
	min.s32 	%r101, %r97, %r100;
	ld.shared.u32 	%r102, [%r158+4];
	ld.shared.u32 	%r103, [%r157+132];
	add.s32 	%r104, %r103, %r102;
	min.s32 	%r105, %r101, %r104;
	ld.shared.u32 	%r106, [%r158+8];
	ld.shared.u32 	%r107, [%r157+264];
	add.s32 	%r108, %r107, %r106;
	min.s32 	%r109, %r105, %r108;
	ld.shared.u32 	%r110, [%r158+12];
	ld.shared.u32 	%r111, [%r157+396];
	add.s32 	%r112, %r111, %r110;
	min.s32 	%r171, %r109, %r112;
	add.s32 	%r163, %r163, 8;
	add.s32 	%r159, %r159, 8;
	add.s32 	%r158, %r158, 32;
	add.s32 	%r157, %r157, 1056;
	setp.ne.s32 	%p10, %r159, 0;
	@%p10 bra 	$L__BB1_11;
$L__BB1_12:
	setp.eq.s32 	%p11, %r13, 0;
	@%p11 bra 	$L__BB1_20;
	shl.b32 	%r114, %r3, 2;
	mov.u32 	%r115, _ZZ10kernel_IIIPcmiiiiiE5d_k_j;
	add.s32 	%r30, %r115, %r114;
	and.b32  	%r31, %r12, 3;
	setp.lt.u32 	%p12, %r13, 4;
	@%p12 bra 	$L__BB1_15;
	sub.s32 	%r116, %r163, %r7;
	shl.b32 	%r117, %r116, 2;
	add.s32 	%r118, %r9, %r117;
	ld.shared.u32 	%r119, [%r118];
	mad.lo.s32 	%r120, %r116, 132, %r30;
	ld.shared.u32 	%r121, [%r120];
	add.s32 	%r122, %r121, %r119;
	min.s32 	%r123, %r171, %r122;
	ld.shared.u32 	%r124, [%r118+4];
	ld.shared.u32 	%r125, [%r120+132];
	add.s32 	%r126, %r125, %r124;
	min.s32 	%r127, %r123, %r126;
	ld.shared.u32 	%r128, [%r118+8];
	ld.shared.u32 	%r129, [%r120+264];
	add.s32 	%r130, %r129, %r128;
	min.s32 	%r131, %r127, %r130;
	ld.shared.u32 	%r132, [%r118+12];
	ld.shared.u32 	%r133, [%r120+396];
	add.s32 	%r134, %r133, %r132;
	min.s32 	%r171, %r131, %r134;
	add.s32 	%r163, %r163, 4;
$L__BB1_15:
	setp.eq.s32 	%p13, %r31, 0;
	@%p13 bra 	$L__BB1_20;
	setp.eq.s32 	%p14, %r31, 1;
	@%p14 bra 	$L__BB1_18;
	sub.s32 	%r136, %r163, %r7;
	shl.b32 	%r137, %r136, 2;
	add.s32 	%r138, %r9, %r137;
	ld.shared.u32 	%r139, [%r138];
	mad.lo.s32 	%r140, %r136, 132, %r30;
	ld.shared.u32 	%r141, [%r140];
	add.s32 	%r142, %r141, %r139;
	min.s32 	%r143, %r171, %r142;
	ld.shared.u32 	%r144, [%r138+4];
	ld.shared.u32 	%r145, [%r140+132];
	add.s32 	%r146, %r145, %r144;
	min.s32 	%r171, %r143, %r146;
	add.s32 	%r163, %r163, 2;
$L__BB1_18:
	and.b32  	%r147, %r12, 1;
	setp.eq.b32 	%p15, %r147, 1;
	not.pred 	%p16, %p15;
	@%p16 bra 	$L__BB1_20;
	sub.s32 	%r148, %r163, %r7;
	shl.b32 	%r149, %r148, 2;
	add.s32 	%r150, %r9, %r149;
	ld.shared.u32 	%r151, [%r150];
	mad.lo.s32 	%r152, %r148, 132, %r30;
	ld.shared.u32 	%r153, [%r152];
	add.s32 	%r154, %r153, %r151;
	min.s32 	%r171, %r171, %r154;
$L__BB1_20:
	setp.le.s32 	%p17, %r156, %r171;
	setp.ge.s32 	%p18, %r54, %r44;
	or.pred  	%p19, %p18, %p17;
	@%p19 bra 	$L__BB1_22;
	cvta.to.global.u64 	%rd14, %rd3;
	add.s64 	%rd15, %rd14, %rd1;
	mul.wide.s32 	%rd16, %r4, 4;
	add.s64 	%rd17, %rd15, %rd16;
	st.global.u32 	[%rd17], %r171;
$L__BB1_22:
	ret;

}
	// .globl	_Z9kernel_IIPcmiiiii
.visible .entry _Z9kernel_IIPcmiiiii(
	.param .u64 .ptr .align 1 _Z9kernel_IIPcmiiiii_param_0,
	.param .u64 _Z9kernel_IIPcmiiiii_param_1,
	.param .u32 _Z9kernel_IIPcmiiiii_param_2,
	.param .u32 _Z9kernel_IIPcmiiiii_param_3,
	.param .u32 _Z9kernel_IIPcmiiiii_param_4,
	.param .u32 _Z9kernel_IIPcmiiiii_param_5,
	.param .u32 _Z9kernel_IIPcmiiiii_param_6
)
{
	.reg .pred 	%p<17>;
	.reg .b32 	%r<178>;
	.reg .b64 	%rd<16>;
	// demoted variable
	.shared .align 4 .b8 _ZZ9kernel_IIPcmiiiiiE5d_i_k[4224];
	// demoted variable
	.shared .align 4 .b8 _ZZ9kernel_IIPcmiiiiiE5d_k_j[4224];
	ld.param.u64 	%rd3, [_Z9kernel_IIPcmiiiii_param_0];
	ld.param.u64 	%rd4, [_Z9kernel_IIPcmiiiii_param_1];
	ld.param.u32 	%r52, [_Z9kernel_IIPcmiiiii_param_4];
	ld.param.u32 	%r53, [_Z9kernel_IIPcmiiiii_param_5];
	ld.param.u32 	%r54, [_Z9kernel_IIPcmiiiii_param_6];
	mov.u32 	%r55, %ctaid.x;
	setp.ne.s32 	%p1, %r55, 0;
	@%p1 bra 	$L__BB2_2;
	mov.u32 	%r58, %tid.x;
	mad.lo.s32 	%r158, %r54, %r53, %r58;
	mov.u32 	%r159, %ctaid.y;
	bra.uni 	$L__BB2_3;
$L__BB2_2:
	mov.u32 	%r56, %ctaid.y;
	mov.u32 	%r57, %tid.x;
	mad.lo.s32 	%r158, %r53, %r56, %r57;
	mov.u32 	%r159, %r54;
$L__BB2_3:
	mov.u32 	%r6, %tid.y;
	mad.lo.s32 	%r60, %r159, %r53, %r6;
	cvt.u64.u32 	%rd5, %r158;
	mul.lo.s64 	%rd1, %rd4, %rd5;
	cvta.to.global.u64 	%rd6, %rd3;
	add.s64 	%rd7, %rd6, %rd1;
	max.u32 	%r61, %r158, %r60;
	setp.ge.u32 	%p2, %r61, %r52;
	mul.wide.u32 	%rd8, %r60, 4;
	add.s64 	%rd2, %rd7, %rd8;
	mov.b32 	%r160, 1000000000;
	@%p2 bra 	$L__BB2_5;
	ld.global.u32 	%r160, [%rd2];
$L__BB2_5:
	mul.lo.s32 	%r10, %r54, %r53;
	add.s32 	%r11, %r10, %r6;
	mov.b32 	%r161, 1000000000;
	max.u32 	%r63, %r158, %r11;
	setp.ge.u32 	%p3, %r63, %r52;
	@%p3 bra 	$L__BB2_7;
	add.s64 	%rd10, %rd3, %rd1;
	mul.wide.u32 	%rd11, %r11, 4;
	add.s64 	%rd9, %rd10, %rd11;
	// begin inline asm
	ld.global.nc.s32 %r161, [%rd9];
	// end inline asm
$L__BB2_7:
	mov.u32 	%r14, %tid.x;
	mov.u32 	%r66, _ZZ9kernel_IIPcmiiiiiE5d_i_k;
	mad.lo.s32 	%r15, %r14, 132, %r66;
	shl.b32 	%r67, %r6, 2;
	add.s32 	%r68, %r15, %r67;
	st.shared.u32 	[%r68], %r161;
	add.s32 	%r16, %r10, %r14;
	mov.b32 	%r162, 1000000000;
	max.u32 	%r69, %r60, %r16;
	setp.ge.u32 	%p4, %r69, %r52;
	@%p4 bra 	$L__BB2_9;
	cvt.u64.u32 	%rd13, %r16;
	mad.lo.s64 	%rd14, %rd4, %rd13, %rd3;
	add.s64 	%rd12, %rd14, %rd8;
	// begin inline asm
	ld.global.nc.s32 %r162, [%rd12];
	// end inline asm
$L__BB2_9:
	mov.u32 	%r71, _ZZ9kernel_IIPcmiiiiiE5d_k_j;
	mad.lo.s32 	%r72, %r14, 132, %r71;
	add.s32 	%r74, %r72, %r67;
	st.shared.u32 	[%r74], %r162;
	bar.sync 	0;
	add.s32 	%r75, %r10, %r53;
	min.s32 	%r19, %r75, %r52;
	setp.ge.u32 	%p5, %r10, %r19;
	mov.u32 	%r177, %r160;
	@%p5 bra 	$L__BB2_21;
	sub.s32 	%r20, %r19, %r10;
	and.b32  	%r21, %r20, 7;
	sub.s32 	%r77, %r10, %r19;
	setp.gt.u32 	%p6, %r77, -8;
	mov.u32 	%r169, %r10;
	mov.u32 	%r177, %r160;
	@%p6 bra 	$L__BB2_13;
	and.b32  	%r78, %r20, -8;
	neg.s32 	%r165, %r78;
	add.s32 	%r164, %r15, 16;
	add.s32 	%r83, %r67, %r71;
	add.s32 	%r163, %r83, 528;
	mov.u32 	%r169, %r10;
	mov.u32 	%r177, %r160;
$L__BB2_12:
	.pragma "nounroll";
	ld.shared.u32 	%r84, [%r164+-16];
	ld.shared.u32 	%r85, [%r163+-528];
	add.s32 	%r86, %r85, %r84;
	min.s32 	%r87, %r177, %r86;
	ld.shared.u32 	%r88, [%r164+-12];
	ld.shared.u32 	%r89, [%r163+-396];
	add.s32 	%r90, %r89, %r88;
	min.s32 	%r91, %r87, %r90;
	ld.shared.u32 	%r92, [%r164+-8];
	ld.shared.u32 	%r93, [%r163+-264];
	add.s32 	%r94, %r93, %r92;
	min.s32 	%r95, %r91, %r94;
	ld.shared.u32 	%r96, [%r164+-4];
	ld.shared.u32 	%r97, [%r163+-132];
	add.s32 	%r98, %r97, %r96;
	min.s32 	%r99, %r95, %r98;
	ld.shared.u32 	%r100, [%r164];
	ld.shared.u32 	%r101, [%r163];
	add.s32 	%r102, %r101, %r100;
	min.s32 	%r103, %r99, %r102;
	ld.shared.u32 	%r104, [%r164+4];
	ld.shared.u32 	%r105, [%r163+132];
	add.s32 	%r106, %r105, %r104;
	min.s32 	%r107, %r103, %r106;
	ld.shared.u32 	%r108, [%r164+8];
	ld.shared.u32 	%r109, [%r163+264];
	add.s32 	%r110, %r109, %r108;
	min.s32 	%r111, %r107, %r110;
	ld.shared.u32 	%r112, [%r164+12];
	ld.shared.u32 	%r113, [%r163+396];
	add.s32 	%r114, %r113, %r112;
	min.s32 	%r177, %r111, %r114;
	add.s32 	%r169, %r169, 8;
	add.s32 	%r165, %r165, 8;
	add.s32 	%r164, %r164, 32;
	add.s32 	%r163, %r163, 1056;
	setp.ne.s32 	%p7, %r165, 0;
	@%p7 bra 	$L__BB2_12;
$L__BB2_13:
	setp.eq.s32 	%p8, %r21, 0;
	@%p8 bra 	$L__BB2_21;
	add.s32 	%r38, %r71, %r67;
	and.b32  	%r39, %r20, 3;
	setp.lt.u32 	%p9, %r21, 4;
	@%p9 bra 	$L__BB2_16;
	sub.s32 	%r118, %r169, %r10;
	shl.b32 	%r119, %r118, 2;
	add.s32 	%r120, %r15, %r119;
	ld.shared.u32 	%r121, [%r120];
	mad.lo.s32 	%r122, %r118, 132, %r38;
	ld.shared.u32 	%r123, [%r122];
	add.s32 	%r124, %r123, %r121;
	min.s32 	%r125, %r177, %r124;
	ld.shared.u32 	%r126, [%r120+4];
	ld.shared.u32 	%r127, [%r122+132];
	add.s32 	%r128, %r127, %r126;
	min.s32 	%r129, %r125, %r128;
	ld.shared.u32 	%r130, [%r120+8];
	ld.shared.u32 	%r131, [%r122+264];
	add.s32 	%r132, %r131, %r130;
	min.s32 	%r133, %r129, %r132;
	ld.shared.u32 	%r134, [%r120+12];
	ld.shared.u32 	%r135, [%r122+396];
	add.s32 	%r136, %r135, %r134;
	min.s32 	%r177, %r133, %r136;
	add.s32 	%r169, %r169, 4;
$L__BB2_16:
	setp.eq.s32 	%p10, %r39, 0;
	@%p10 bra 	$L__BB2_21;
	setp.eq.s32 	%p11, %r39, 1;
	@%p11 bra 	$L__BB2_19;
	sub.s32 	%r138, %r169, %r10;
	shl.b32 	%r139, %r138, 2;
	add.s32 	%r140, %r15, %r139;
	ld.shared.u32 	%r141, [%r140];
	mad.lo.s32 	%r142, %r138, 132, %r38;
	ld.shared.u32 	%r143, [%r142];
	add.s32 	%r144, %r143, %r141;
	min.s32 	%r145, %r177, %r144;
	ld.shared.u32 	%r146, [%r140+4];
	ld.shared.u32 	%r147, [%r142+132];
	add.s32 	%r148, %r147, %r146;
	min.s32 	%r177, %r145, %r148;
	add.s32 	%r169, %r169, 2;
$L__BB2_19:
	and.b32  	%r149, %r20, 1;
	setp.eq.b32 	%p12, %r149, 1;
	not.pred 	%p13, %p12;
	@%p13 bra 	$L__BB2_21;
	sub.s32 	%r150, %r169, %r10;
	shl.b32 	%r151, %r150, 2;
	add.s32 	%r152, %r15, %r151;
	ld.shared.u32 	%r153, [%r152];
	mad.lo.s32 	%r154, %r150, 132, %r38;
	ld.shared.u32 	%r155, [%r154];
	add.s32 	%r156, %r155, %r153;
	min.s32 	%r177, %r177, %r156;
$L__BB2_21:
	setp.le.s32 	%p14, %r160, %r177;
	setp.ge.u32 	%p15, %r61, %r52;
	or.pred  	%p16, %p15, %p14;
	@%p16 bra 	$L__BB2_23;
	st.global.u32 	[%rd2], %r177;
$L__BB2_23:
	ret;

}


// ===== COMPILED SASS (sm_100) =====

	.target	sm_100

	.elftype	@"ET_EXEC"


//--------------------- .note.nv.tkinfo           --------------------------
	.section	.note.nv.tkinfo,"",@"SHT_NOTE"
	.sectionflags	@"SHF_NOTE_NV_TKINFO"
	.tkinfo
        /*0018*/ 	.word	0x00000002
        /*0030*/ 	.string	""
        /*0030*/ 	.string	"ptxas"
        /*0030*/ 	.string	"Cuda compilation tools, release 13.0, V13.0.88"
        /*0030*/ 	.string	"Build cuda_13.0.r13.0/compiler.36424714_0"
        /*0030*/ 	.string	"-arch sm_100 -m 64 "



//--------------------- .note.nv.cuinfo           --------------------------
	.section	.note.nv.cuinfo,"",@"SHT_NOTE"
	.sectionflags	@"SHF_NOTE_NV_CUINFO"
        /*0018*/ 	.short	0x0002
        /*001a*/ 	.short	0x0064
        /*001c*/ 	.short	0x0082
	.zero		2


//--------------------- .nv.info                  --------------------------
	.section	.nv.info,"",@"SHT_CUDA_INFO"
	.align	4


	//----- nvinfo : EIATTR_REGCOUNT
	.align		4
        /*0000*/ 	.byte	0x04, 0x2f
        /*0002*/ 	.short	(.L_1 - .L_0)
	.align		4
.L_0:
        /*0004*/ 	.word	index@(_Z8kernel_IPcmiiiii)
        /*0008*/ 	.word	0x00000014


	//----- nvinfo : EIATTR_FRAME_SIZE
	.align		4
.L_1:
        /*000c*/ 	.byte	0x04, 0x11
        /*000e*/ 	.short	(.L_3 - .L_2)
	.align		4
.L_2:
        /*0010*/ 	.word	index@(_Z8kernel_IPcmiiiii)
        /*0014*/ 	.word	0x00000000


	//----- nvinfo : EIATTR_REGCOUNT
	.align		4
.L_3:
        /*0018*/ 	.byte	0x04, 0x2f
        /*001a*/ 	.short	(.L_5 - .L_4)
	.align		4
.L_4:
        /*001c*/ 	.word	index@(_Z10kernel_IIIPcmiiiii)
        /*0020*/ 	.word	0x0000001c


	//----- nvinfo : EIATTR_FRAME_SIZE
	.align		4
.L_5:
        /*0024*/ 	.byte	0x04, 0x11
        /*0026*/ 	.short	(.L_7 - .L_6)
	.align		4
.L_6:
        /*0028*/ 	.word	index@(_Z10kernel_IIIPcmiiiii)
        /*002c*/ 	.word	0x00000000


	//----- nvinfo : EIATTR_REGCOUNT
	.align		4
.L_7:
        /*0030*/ 	.byte	0x04, 0x2f
        /*0032*/ 	.short	(.L_9 - .L_8)
	.align		4
.L_8:
        /*0034*/ 	.word	index@(_Z9kernel_IIPcmiiiii)
        /*0038*/ 	.word	0x0000001c


	//----- nvinfo : EIATTR_FRAME_SIZE
	.align		4
.L_9:
        /*003c*/ 	.byte	0x04, 0x11
        /*003e*/ 	.short	(.L_11 - .L_10)
	.align		4
.L_10:
        /*0040*/ 	.word	index@(_Z9kernel_IIPcmiiiii)
        /*0044*/ 	.word	0x00000000


	//----- nvinfo : EIATTR_MIN_STACK_SIZE
	.align		4
.L_11:
        /*0048*/ 	.byte	0x04, 0x12
        /*004a*/ 	.short	(.L_13 - .L_12)
	.align		4
.L_12:
        /*004c*/ 	.word	index@(_Z9kernel_IIPcmiiiii)
        /*0050*/ 	.word	0x00000000


	//----- nvinfo : EIATTR_MIN_STACK_SIZE
	.align		4
.L_13:
        /*0054*/ 	.byte	0x04, 0x12
        /*0056*/ 	.short	(.L_15 - .L_14)
	.align		4
.L_14:
        /*0058*/ 	.word	index@(_Z10kernel_IIIPcmiiiii)
        /*005c*/ 	.word	0x00000000


	//----- nvinfo : EIATTR_MIN_STACK_SIZE
	.align		4
.L_15:
        /*0060*/ 	.byte	0x04, 0x12
        /*0062*/ 	.short	(.L_17 - .L_16)
	.align		4
.L_16:
        /*0064*/ 	.word	index@(_Z8kernel_IPcmiiiii)
        /*0068*/ 	.word	0x00000000
.L_17:


//--------------------- .nv.compat                --------------------------
	.section	.nv.compat,"",@"SHT_CUDA_COMPAT_INFO"
	.align	4
        /*0000*/ 	.byte	0x02, 0x09, 0x00, 0x00, 0x02, 0x02, 0x01, 0x00, 0x02, 0x05, 0x05, 0x00, 0x03, 0x07, 0x01, 0x01
        /*0010*/ 	.byte	0x02, 0x03, 0x00, 0x00, 0x02, 0x06, 0x01, 0x00, 0x04, 0x0b, 0x08, 0x00, 0x09, 0x00, 0x00, 0x00
        /*0020*/ 	.byte	0x00, 0x00, 0x00, 0x00


//--------------------- .nv.info._Z9kernel_IIPcmiiiii --------------------------
	.section	.nv.info._Z9kernel_IIPcmiiiii,"",@"SHT_CUDA_INFO"
	.sectionflags	@""
	.align	4


	//----- nvinfo : EIATTR_CUDA_API_VERSION
	.align		4
        /*0000*/ 	.byte	0x04, 0x37
        /*0002*/ 	.short	(.L_19 - .L_18)
.L_18:
        /*0004*/ 	.word	0x00000082


	//----- nvinfo : EIATTR_KPARAM_INFO
	.align		4
.L_19:
        /*0008*/ 	.byte	0x04, 0x17
        /*000a*/ 	.short	(.L_21 - .L_20)
.L_20:
        /*000c*/ 	.word	0x00000000
        /*0010*/ 	.short	0x0006
        /*0012*/ 	.short	0x0020
        /*0014*/ 	.byte	0x00, 0xf0, 0x11, 0x00


	//----- nvinfo : EIATTR_KPARAM_INFO
	.align		4
.L_21:
        /*0018*/ 	.byte	0x04, 0x17
        /*001a*/ 	.short	(.L_23 - .L_22)
.L_22:
        /*001c*/ 	.word	0x00000000
        /*0020*/ 	.short	0x0005
        /*0022*/ 	.short	0x001c
        /*0024*/ 	.byte	0x00, 0xf0, 0x11, 0x00


	//----- nvinfo : EIATTR_KPARAM_INFO
	.align		4
.L_23:
        /*0028*/ 	.byte	0x04, 0x17
        /*002a*/ 	.short	(.L_25 - .L_24)
.L_24:
        /*002c*/ 	.word	0x00000000
        /*0030*/ 	.short	0x0004
        /*0032*/ 	.short	0x0018
        /*0034*/ 	.byte	0x00, 0xf0, 0x11, 0x00


	//----- nvinfo : EIATTR_KPARAM_INFO
	.align		4
.L_25:
        /*0038*/ 	.byte	0x04, 0x17
        /*003a*/ 	.short	(.L_27 - .L_26)
.L_26:
        /*003c*/ 	.word	0x00000000
        /*0040*/ 	.short	0x0003
        /*0042*/ 	.short	0x0014
        /*0044*/ 	.byte	0x00, 0xf0, 0x11, 0x00


	//----- nvinfo : EIATTR_KPARAM_INFO
	.align		4
.L_27:
        /*0048*/ 	.byte	0x04, 0x17
        /*004a*/ 	.short	(.L_29 - .L_28)
.L_28:
        /*004c*/ 	.word	0x00000000
        /*0050*/ 	.short	0x0002
        /*0052*/ 	.short	0x0010
        /*0054*/ 	.byte	0x00, 0xf0, 0x11, 0x00


	//----- nvinfo : EIATTR_KPARAM_INFO
	.align		4
.L_29:
        /*0058*/ 	.byte	0x04, 0x17
        /*005a*/ 	.short	(.L_31 - .L_30)
.L_30:
        /*005c*/ 	.word	0x00000000
        /*0060*/ 	.short	0x0001
        /*0062*/ 	.short	0x0008
        /*0064*/ 	.byte	0x00, 0xf0, 0x21, 0x00


	//----- nvinfo : EIATTR_KPARAM_INFO
	.align		4
.L_31:
        /*0068*/ 	.byte	0x04, 0x17
        /*006a*/ 	.short	(.L_33 - .L_32)
.L_32:
        /*006c*/ 	.word	0x00000000
        /*0070*/ 	.short	0x0000
        /*0072*/ 	.short	0x0000
        /*0074*/ 	.byte	0x00, 0xf5, 0x21, 0x00


	//----- nvinfo : EIATTR_SPARSE_MMA_MASK
	.align		4
.L_33:
        /*0078*/ 	.byte	0x03, 0x50
        /*007a*/ 	.short	0x0000


	//----- nvinfo : EIATTR_MAXREG_COUNT
	.align		4
        /*007c*/ 	.byte	0x03, 0x1b
        /*007e*/ 	.short	0x00ff


	//----- nvinfo : EIATTR_NUM_BARRIERS
	.align		4
        /*0080*/ 	.byte	0x02, 0x4c
        /*0082*/ 	.byte	0x01
	.zero		1


	//----- nvinfo : EIATTR_MERCURY_ISA_VERSION
	.align		4
        /*0084*/ 	.byte	0x03, 0x5f
        /*0086*/ 	.short	0x0101


	//----- nvinfo : EIATTR_VRC_CTA_INIT_COUNT
	.align		4
        /*0088*/ 	.byte	0x02, 0x4a
	.zero		1
	.zero		1


	//----- nvinfo : EIATTR_EXIT_INSTR_OFFSETS
	.align		4
        /*008c*/ 	.byte	0x04, 0x1c
        /*008e*/ 	.short	(.L_35 - .L_34)


	//   ....[0]....
.L_34:
        /*0090*/ 	.word	0x00000920


	//   ....[1]....
        /*0094*/ 	.word	0x00000940


	//----- nvinfo : EIATTR_CBANK_PARAM_SIZE
	.align		4
.L_35:
        /*0098*/ 	.byte	0x03, 0x19
        /*009a*/ 	.short	0x0024


	//----- nvinfo : EIATTR_PARAM_CBANK
	.align		4
        /*009c*/ 	.byte	0x04, 0x0a
        /*009e*/ 	.short	(.L_37 - .L_36)
	.align		4
.L_36:
        /*00a0*/ 	.word	index@(.nv.constant0._Z9kernel_IIPcmiiiii)
        /*00a4*/ 	.short	0x0380
        /*00a6*/ 	.short	0x0024


	//----- nvinfo : EIATTR_SW_WAR
	.align		4
.L_37:
        /*00a8*/ 	.byte	0x04, 0x36
        /*00aa*/ 	.short	(.L_39 - .L_38)
.L_38:
        /*00ac*/ 	.word	0x00000008
.L_39:


//--------------------- .nv.info._Z10kernel_IIIPcmiiiii --------------------------
	.section	.nv.info._Z10kernel_IIIPcmiiiii,"",@"SHT_CUDA_INFO"
	.sectionflags	@""
	.align	4


	//----- nvinfo : EIATTR_CUDA_API_VERSION
	.align		4
        /*0000*/ 	.byte	0x04, 0x37
        /*0002*/ 	.short	(.L_41 - .L_40)
.L_40:
        /*0004*/ 	.word	0x00000082


	//----- nvinfo : EIATTR_KPARAM_INFO
	.align		4
.L_41:
        /*0008*/ 	.byte	0x04, 0x17
        /*000a*/ 	.short	(.L_43 - .L_42)
.L_42:
        /*000c*/ 	.word	0x00000000
        /*0010*/ 	.short	0x0006
        /*0012*/ 	.short	0x0020
        /*0014*/ 	.byte	0x00, 0xf0, 0x11, 0x00


	//----- nvinfo : EIATTR_KPARAM_INFO
	.align		4
.L_43:
        /*0018*/ 	.byte	0x04, 0x17
        /*001a*/ 	.short	(.L_45 - .L_44)
.L_44:
        /*001c*/ 	.word	0x00000000
        /*0020*/ 	.short	0x0005
        /*0022*/ 	.short	0x001c
        /*0024*/ 	.byte	0x00, 0xf0, 0x11, 0x00


	//----- nvinfo : EIATTR_KPARAM_INFO
	.align		4
.L_45:
        /*0028*/ 	.byte	0x04, 0x17
        /*002a*/ 	.short	(.L_47 - .L_46)
.L_46:
        /*002c*/ 	.word	0x00000000
        /*0030*/ 	.short	0x0004
        /*0032*/ 	.short	0x0018
        /*0034*/ 	.byte	0x00, 0xf0, 0x11, 0x00


	//----- nvinfo : EIATTR_KPARAM_INFO
	.align		4
.L_47:
        /*0038*/ 	.byte	0x04, 0x17
        /*003a*/ 	.short	(.L_49 - .L_48)
.L_48:
        /*003c*/ 	.word	0x00000000
        /*0040*/ 	.short	0x0003
        /*0042*/ 	.short	0x0014
        /*0044*/ 	.byte	0x00, 0xf0, 0x11, 0x00


	//----- nvinfo : EIATTR_KPARAM_INFO
	.align		4
.L_49:
        /*0048*/ 	.byte	0x04, 0x17
        /*004a*/ 	.short	(.L_51 - .L_50)
.L_50:
        /*004c*/ 	.word	0x00000000
        /*0050*/ 	.short	0x0002
        /*0052*/ 	.short	0x0010
        /*0054*/ 	.byte	0x00, 0xf0, 0x11, 0x00


	//----- nvinfo : EIATTR_KPARAM_INFO
	.align		4
.L_51:
        /*0058*/ 	.byte	0x04, 0x17
        /*005a*/ 	.short	(.L_53 - .L_52)
.L_52:
        /*005c*/ 	.word	0x00000000
        /*0060*/ 	.short	0x0001
        /*0062*/ 	.short	0x0008
        /*0064*/ 	.byte	0x00, 0xf0, 0x21, 0x00


	//----- nvinfo : EIATTR_KPARAM_INFO
	.align		4
.L_53:
        /*0068*/ 	.byte	0x04, 0x17
        /*006a*/ 	.short	(.L_55 - .L_54)
.L_54:
        /*006c*/ 	.word	0x00000000
        /*0070*/ 	.short	0x0000
        /*0072*/ 	.short	0x0000
        /*0074*/ 	.byte	0x00, 0xf5, 0x21, 0x00


	//----- nvinfo : EIATTR_SPARSE_MMA_MASK
	.align		4
.L_55:
        /*0078*/ 	.byte	0x03, 0x50
        /*007a*/ 	.short	0x0000


	//----- nvinfo : EIATTR_MAXREG_COUNT
	.align		4
        /*007c*/ 	.byte	0x03, 0x1b
        /*007e*/ 	.short	0x00ff


	//----- nvinfo : EIATTR_NUM_BARRIERS
	.align		4
        /*0080*/ 	.byte	0x02, 0x4c
        /*0082*/ 	.byte	0x01
	.zero		1


	//----- nvinfo : EIATTR_MERCURY_ISA_VERSION
	.align		4
        /*0084*/ 	.byte	0x03, 0x5f
        /*0086*/ 	.short	0x0101


	//----- nvinfo : EIATTR_VRC_CTA_INIT_COUNT
	.align		4
        /*0088*/ 	.byte	0x02, 0x4a
	.zero		1
	.zero		1


	//----- nvinfo : EIATTR_EXIT_INSTR_OFFSETS
	.align		4
        /*008c*/ 	.byte	0x04, 0x1c
        /*008e*/ 	.short	(.L_57 - .L_56)


	//   ....[0]....
.L_56:
        /*0090*/ 	.word	0x00000970


	//   ....[1]....
        /*0094*/ 	.word	0x000009a0


	//----- nvinfo : EIATTR_CBANK_PARAM_SIZE
	.align		4
.L_57:
        /*0098*/ 	.byte	0x03, 0x19
        /*009a*/ 	.short	0x0024


	//----- nvinfo : EIATTR_PARAM_CBANK
	.align		4
        /*009c*/ 	.byte	0x04, 0x0a
        /*009e*/ 	.short	(.L_59 - .L_58)
	.align		4
.L_58:
        /*00a0*/ 	.word	index@(.nv.constant0._Z10kernel_IIIPcmiiiii)
        /*00a4*/ 	.short	0x0380
        /*00a6*/ 	.short	0x0024


	//----- nvinfo : EIATTR_SW_WAR
	.align		4
.L_59:
        /*00a8*/ 	.byte	0x04, 0x36
        /*00aa*/ 	.short	(.L_61 - .L_60)
.L_60:
        /*00ac*/ 	.word	0x00000008
.L_61:


//--------------------- .nv.info._Z8kernel_IPcmiiiii --------------------------
	.section	.nv.info._Z8kernel_IPcmiiiii,"",@"SHT_CUDA_INFO"
	.sectionflags	@""
	.align	4


	//----- nvinfo : EIATTR_CUDA_API_VERSION
	.align		4
        /*0000*/ 	.byte	0x04, 0x37
        /*0002*/ 	.short	(.L_63 - .L_62)
.L_62:
        /*0004*/ 	.word	0x00000082


	//----- nvinfo : EIATTR_KPARAM_INFO
	.align		4
.L_63:
        /*0008*/ 	.byte	0x04, 0x17
        /*000a*/ 	.short	(.L_65 - .L_64)
.L_64:
        /*000c*/ 	.word	0x00000000
        /*0010*/ 	.short	0x0006
        /*0012*/ 	.short	0x0020
        /*0014*/ 	.byte	0x00, 0xf0, 0x11, 0x00


	//----- nvinfo : EIATTR_KPARAM_INFO
	.align		4
.L_65:
        /*0018*/ 	.byte	0x04, 0x17
        /*001a*/ 	.short	(.L_67 - .L_66)
.L_66:
        /*001c*/ 	.word	0x00000000
        /*0020*/ 	.short	0x0005
        /*0022*/ 	.short	0x001c
        /*0024*/ 	.byte	0x00, 0xf0, 0x11, 0x00


	//----- nvinfo : EIATTR_KPARAM_INFO
	.align		4
.L_67:
        /*0028*/ 	.byte	0x04, 0x17
        /*002a*/ 	.short	(.L_69 - .L_68)
.L_68:
        /*002c*/ 	.word	0x00000000
        /*0030*/ 	.short	0x0004
        /*0032*/ 	.short	0x0018
        /*0034*/ 	.byte	0x00, 0xf0, 0x11, 0x00


	//----- nvinfo : EIATTR_KPARAM_INFO
	.align		4
.L_69:
        /*0038*/ 	.byte	0x04, 0x17
        /*003a*/ 	.short	(.L_71 - .L_70)
.L_70:
        /*003c*/ 	.word	0x00000000
        /*0040*/ 	.short	0x0003
        /*0042*/ 	.short	0x0014
        /*0044*/ 	.byte	0x00, 0xf0, 0x11, 0x00


	//----- nvinfo : EIATTR_KPARAM_INFO
	.align		4
.L_71:
        /*0048*/ 	.byte	0x04, 0x17
        /*004a*/ 	.short	(.L_73 - .L_72)
.L_72:
        /*004c*/ 	.word	0x00000000
        /*0050*/ 	.short	0x0002
        /*0052*/ 	.short	0x0010
        /*0054*/ 	.byte	0x00, 0xf0, 0x11, 0x00


	//----- nvinfo : EIATTR_KPARAM_INFO
	.align		4
.L_73:
        /*0058*/ 	.byte	0x04, 0x17
        /*005a*/ 	.short	(.L_75 - .L_74)
.L_74:
        /*005c*/ 	.word	0x00000000
        /*0060*/ 	.short	0x0001
        /*0062*/ 	.short	0x0008
        /*0064*/ 	.byte	0x00, 0xf0, 0x21, 0x00


	//----- nvinfo : EIATTR_KPARAM_INFO
	.align		4
.L_75:
        /*0068*/ 	.byte	0x04, 0x17
        /*006a*/ 	.short	(.L_77 - .L_76)
.L_76:
        /*006c*/ 	.word	0x00000000
        /*0070*/ 	.short	0x0000
        /*0072*/ 	.short	0x0000
        /*0074*/ 	.byte	0x00, 0xf5, 0x21, 0x00


	//----- nvinfo : EIATTR_SPARSE_MMA_MASK
	.align		4
.L_77:
        /*0078*/ 	.byte	0x03, 0x50
        /*007a*/ 	.short	0x0000


	//----- nvinfo : EIATTR_MAXREG_COUNT
	.align		4
        /*007c*/ 	.byte	0x03, 0x1b
        /*007e*/ 	.short	0x00ff


	//----- nvinfo : EIATTR_NUM_BARRIERS
	.align		4
        /*0080*/ 	.byte	0x02, 0x4c
        /*0082*/ 	.byte	0x01
	.zero		1


	//----- nvinfo : EIATTR_MERCURY_ISA_VERSION
	.align		4
        /*0084*/ 	.byte	0x03, 0x5f
        /*0086*/ 	.short	0x0101


	//----- nvinfo : EIATTR_VRC_CTA_INIT_COUNT
	.align		4
        /*0088*/ 	.byte	0x02, 0x4a
	.zero		1
	.zero		1


	//----- nvinfo : EIATTR_EXIT_INSTR_OFFSETS
	.align		4
        /*008c*/ 	.byte	0x04, 0x1c
        /*008e*/ 	.short	(.L_79 - .L_78)


	//   ....[0]....
.L_78:
        /*0090*/ 	.word	0x00000640


	//   ....[1]....
        /*0094*/ 	.word	0x000006b0


	//----- nvinfo : EIATTR_CBANK_PARAM_SIZE
	.align		4
.L_79:
        /*0098*/ 	.byte	0x03, 0x19
        /*009a*/ 	.short	0x0024


	//----- nvinfo : EIATTR_PARAM_CBANK
	.align		4
        /*009c*/ 	.byte	0x04, 0x0a
        /*009e*/ 	.short	(.L_81 - .L_80)
	.align		4
.L_80:
        /*00a0*/ 	.word	index@(.nv.constant0._Z8kernel_IPcmiiiii)
        /*00a4*/ 	.short	0x0380
        /*00a6*/ 	.short	0x0024


	//----- nvinfo : EIATTR_SW_WAR
	.align		4
.L_81:
        /*00a8*/ 	.byte	0x04, 0x36
        /*00aa*/ 	.short	(.L_83 - .L_82)
.L_82:
        /*00ac*/ 	.word	0x00000008
.L_83:


//--------------------- .nv.callgraph             --------------------------
	.section	.nv.callgraph,"",@"SHT_CUDA_CALLGRAPH"
	.align	4
	.sectionentsize	8
	.align		4
        /*0000*/ 	.word	0x00000000
	.align		4
        /*0004*/ 	.word	0xffffffff
	.align		4
        /*0008*/ 	.word	0x00000000
	.align		4
        /*000c*/ 	.word	0xfffffffe
	.align		4
        /*0010*/ 	.word	0x00000000
	.align		4
        /*0014*/ 	.word	0xfffffffd
	.align		4
        /*0018*/ 	.word	0x00000000
	.align		4
        /*001c*/ 	.word	0xfffffffc


//--------------------- .text._Z9kernel_IIPcmiiiii --------------------------
	.section	.text._Z9kernel_IIPcmiiiii,"ax",@progbits
	.align	128
        .global         _Z9kernel_IIPcmiiiii
        .type           _Z9kernel_IIPcmiiiii,@function
        .size           _Z9kernel_IIPcmiiiii,(.L_x_17 - _Z9kernel_IIPcmiiiii)
        .other          _Z9kernel_IIPcmiiiii,@"STO_CUDA_ENTRY STV_DEFAULT"
_Z9kernel_IIPcmiiiii:
.text._Z9kernel_IIPcmiiiii:
[----:B------:R-:W-:Y:S08]  /*0000*/  LDC R1, c[0x0][0x37c] ;  /* 0x0000df00ff017b82 */ /* 0x000ff00000000800 */
[----:B------:R-:W0:Y:S01]  /*0010*/  S2UR UR4, SR_CTAID.X ;  /* 0x00000000000479c3 */ /* 0x000e220000002500 */
[----:B------:R-:W1:Y:S01]  /*0020*/  S2R R3, SR_CTAID.Y ;  /* 0x0000000000037919 */ /* 0x000e620000002600 */
[----:B------:R-:W2:Y:S01]  /*0030*/  LDCU UR8, c[0x0][0x398] ;  /* 0x00007300ff0877ac */ /* 0x000ea20008000800 */
[----:B------:R-:W-:Y:S01]  /*0040*/  HFMA2 R12, -RZ, RZ, 0.9501953125, -12 ;  /* 0x3b9aca00ff0c7431 */ /* 0x000fe200000001ff */
[----:B------:R-:W3:Y:S01]  /*0050*/  S2R R8, SR_TID.X ;  /* 0x0000000000087919 */ /* 0x000ee20000002100 */
[----:B------:R-:W4:Y:S03]  /*0060*/  LDCU.64 UR6, c[0x0][0x388] ;  /* 0x00007100ff0677ac */ /* 0x000f260008000a00 */
[----:B------:R-:W5:Y:S01]  /*0070*/  LDC R7, c[0x0][0x39c] ;  /* 0x0000e700ff077b82 */ /* 0x000f620000000800 */
[----:B------:R-:W2:Y:S07]  /*0080*/  S2R R4, SR_TID.Y ;  /* 0x0000000000047919 */ /* 0x000eae0000002200 */
[----:B------:R-:W4:Y:S01]  /*0090*/  LDC.64 R10, c[0x0][0x380] ;  /* 0x0000e000ff0a7b82 */ /* 0x000f220000000a00 */
[----:B0-----:R-:W-:Y:S01]  /*00a0*/  ISETP.NE.AND P1, PT, RZ, UR4, PT ;  /* 0x00000004ff007c0c */ /* 0x001fe2000bf25270 */
[----:B------:R-:W5:-:S12]  /*00b0*/  LDCU UR4, c[0x0][0x3a0] ;  /* 0x00007400ff0477ac */ /* 0x000f580008000800 */
[----:B-1----:R-:W-:-:S06]  /*00c0*/  @!P1 IMAD.MOV.U32 R2, RZ, RZ, R3 ;  /* 0x000000ffff029224 */ /* 0x002fcc00078e0003 */
[----:B------:R-:W0:Y:S01]  /*00d0*/  @P1 LDC R2, c[0x0][0x3a0] ;  /* 0x0000e800ff021b82 */ /* 0x000e220000000800 */
[C---:B-----5:R-:W-:Y:S02]  /*00e0*/  IMAD R5, R7.reuse, UR4, RZ ;  /* 0x0000000407057c24 */ /* 0x060fe4000f8e02ff */
[--C-:B---3--:R-:W-:Y:S01]  /*00f0*/  @!P1 IMAD R0, R7, UR4, R8.reuse ;  /* 0x0000000407009c24 */ /* 0x108fe2000f8e0208 */
[----:B------:R-:W1:Y:S01]  /*0100*/  LDCU.64 UR4, c[0x0][0x358] ;  /* 0x00006b00ff0477ac */ /* 0x000e620008000a00 */
[--C-:B------:R-:W-:Y:S02]  /*0110*/  IMAD.IADD R17, R5, 0x1, R8.reuse ;  /* 0x0000000105117824 */ /* 0x100fe400078e0208 */
[-C--:B------:R-:W-:Y:S02]  /*0120*/  @P1 IMAD R0, R3, R7.reuse, R8 ;  /* 0x0000000703001224 */ /* 0x080fe400078e0208 */
[--C-:B--2---:R-:W-:Y:S02]  /*0130*/  IMAD.IADD R15, R5, 0x1, R4.reuse ;  /* 0x00000001050f7824 */ /* 0x104fe400078e0204 */
[----:B0-----:R-:W-:-:S05]  /*0140*/  IMAD R9, R2, R7, R4 ;  /* 0x0000000702097224 */ /* 0x001fca00078e0204 */
[----:B------:R-:W-:-:S04]  /*0150*/  VIMNMX.U32 R2, PT, PT, R9, R17, !PT ;  /* 0x0000001109027248 */ /* 0x000fc80007fe0000 */
[----:B------:R-:W-:Y:S02]  /*0160*/  ISETP.GE.U32.AND P0, PT, R2, UR8, PT ;  /* 0x0000000802007c0c */ /* 0x000fe4000bf06070 */
[----:B------:R-:W-:-:S04]  /*0170*/  VIMNMX.U32 R2, PT, PT, R15, R0, !PT ;  /* 0x000000000f027248 */ /* 0x000fc80007fe0000 */
[----:B------:R-:W-:Y:S01]  /*0180*/  ISETP.GE.U32.AND P1, PT, R2, UR8, PT ;  /* 0x0000000802007c0c */ /* 0x000fe2000bf26070 */
[----:B----4-:R-:W-:-:S04]  /*0190*/  IMAD.WIDE.U32 R2, R0, UR6, R10 ;  /* 0x0000000600027c25 */ /* 0x010fc8000f8e000a */
[----:B------:R-:W-:Y:S02]  /*01a0*/  IMAD R3, R0, UR7, R3 ;  /* 0x0000000700037c24 */ /* 0x000fe4000f8e0203 */
[----:B------:R-:W-:-:S04]  /*01b0*/  @!P0 IMAD.WIDE.U32 R10, R17, UR6, R10 ;  /* 0x00000006110a8c25 */ /* 0x000fc8000f8e000a */
[----:B------:R-:W-:Y:S02]  /*01c0*/  @!P0 IMAD R17, R17, UR7, R11 ;  /* 0x0000000711118c24 */ /* 0x000fe4000f8e020b */
[----:B------:R-:W-:Y:S02]  /*01d0*/  @!P0 IMAD.MOV.U32 R16, RZ, RZ, R10 ;  /* 0x000000ffff108224 */ /* 0x000fe400078e000a */
[----:B------:R-:W-:Y:S02]  /*01e0*/  IMAD.MOV.U32 R10, RZ, RZ, 0x3b9aca00 ;  /* 0x3b9aca00ff0a7424 */ /* 0x000fe400078e00ff */
[C---:B------:R-:W-:Y:S01]  /*01f0*/  @!P0 IMAD.WIDE.U32 R16, R9.reuse, 0x4, R16 ;  /* 0x0000000409108825 */ /* 0x040fe200078e0010 */
[----:B------:R-:W-:-:S03]  /*0200*/  VIMNMX.U32 R0, PT, PT, R9, R0, !PT ;  /* 0x0000000009007248 */ /* 0x000fc60007fe0000 */
[--C-:B------:R-:W-:Y:S01]  /*0210*/  @!P1 IMAD.WIDE.U32 R14, R15, 0x4, R2.reuse ;  /* 0x000000040f0e9825 */ /* 0x100fe200078e0002 */
[----:B-1----:R-:W2:Y:S01]  /*0220*/  @!P0 LDG.E.CONSTANT R10, desc[UR4][R16.64] ;  /* 0x00000004100a8981 */ /* 0x002ea2000c1e9900 */
[----:B------:R-:W-:Y:S02]  /*0230*/  ISETP.GE.U32.AND P0, PT, R0, UR8, PT ;  /* 0x0000000800007c0c */ /* 0x000fe4000bf06070 */
[----:B------:R-:W-:Y:S01]  /*0240*/  IMAD.MOV.U32 R6, RZ, RZ, 0x3b9aca00 ;  /* 0x3b9aca00ff067424 */ /* 0x000fe200078e00ff */
[----:B------:R0:W3:Y:S01]  /*0250*/  @!P1 LDG.E.CONSTANT R12, desc[UR4][R14.64] ;  /* 0x000000040e0c9981 */ /* 0x0000e2000c1e9900 */
[----:B------:R-:W-:-:S09]  /*0260*/  IMAD.WIDE.U32 R2, R9, 0x4, R2 ;  /* 0x0000000409027825 */ /* 0x000fd200078e0002 */
[----:B------:R-:W4:Y:S01]  /*0270*/  @!P0 LDG.E R6, desc[UR4][R2.64] ;  /* 0x0000000402068981 */ /* 0x000f22000c1e1900 */
[----:B------:R-:W1:Y:S01]  /*0280*/  S2R R18, SR_CgaCtaId ;  /* 0x0000000000127919 */ /* 0x000e620000008800 */
[----:B------:R-:W-:-:S05]  /*0290*/  MOV R9, 0x400 ;  /* 0x0000040000097802 */ /* 0x000fca0000000f00 */
[----:B------:R-:W-:Y:S01]  /*02a0*/  VIADD R13, R9, 0x1080 ;  /* 0x00001080090d7836 */ /* 0x000fe20000000000 */
[----:B-1----:R-:W-:-:S04]  /*02b0*/  LEA R11, R18, R9, 0x18 ;  /* 0x00000009120b7211 */ /* 0x002fc800078ec0ff */
[----:B------:R-:W-:Y:S01]  /*02c0*/  LEA R9, R18, R13, 0x18 ;  /* 0x0000000d12097211 */ /* 0x000fe200078ec0ff */
[----:B------:R-:W-:-:S04]  /*02d0*/  IMAD R11, R8, 0x84, R11 ;  /* 0x00000084080b7824 */ /* 0x000fc800078e020b */
[----:B0-----:R-:W-:Y:S01]  /*02e0*/  IMAD R15, R8, 0x84, R9 ;  /* 0x00000084080f7824 */ /* 0x001fe200078e0209 */
[----:B------:R-:W-:-:S04]  /*02f0*/  VIADDMNMX R8, R5, R7, UR8, PT ;  /* 0x0000000805087e46 */ /* 0x000fc8000b800107 */
[----:B------:R-:W-:Y:S01]  /*0300*/  ISETP.GE.U32.AND P0, PT, R5, R8, PT ;  /* 0x000000080500720c */ /* 0x000fe20003f06070 */
[C---:B------:R-:W-:Y:S02]  /*0310*/  IMAD R13, R4.reuse, 0x4, R11 ;  /* 0x00000004040d7824 */ /* 0x040fe400078e020b */
[----:B------:R-:W-:-:S03]  /*0320*/  IMAD R15, R4, 0x4, R15 ;  /* 0x00000004040f7824 */ /* 0x000fc600078e020f */
[----:B---3--:R0:W-:Y:S04]  /*0330*/  STS [R13], R12 ;  /* 0x0000000c0d007388 */ /* 0x0081e80000000800 */
[----:B--2---:R0:W-:Y:S01]  /*0340*/  STS [R15], R10 ;  /* 0x0000000a0f007388 */ /* 0x0041e20000000800 */
[----:B----4-:R-:W-:Y:S01]  /*0350*/  MOV R21, R6 ;  /* 0x0000000600157202 */ /* 0x010fe20000000f00 */
[----:B------:R-:W-:Y:S06]  /*0360*/  BAR.SYNC.DEFER_BLOCKING 0x0 ;  /* 0x0000000000007b1d */ /* 0x000fec0000010000 */
[----:B------:R-:W-:Y:S05]  /*0370*/  @P0 BRA `(.L_x_0) ;  /* 0x0000000400600947 */ /* 0x000fea0003800000 */
[--C-:B------:R-:W-:Y:S02]  /*0380*/  IMAD.IADD R7, R8, 0x1, -R5.reuse ;  /* 0x0000000108077824 */ /* 0x100fe400078e0a05 */
[----:B------:R-:W-:Y:S02]  /*0390*/  IMAD.IADD R8, R5, 0x1, -R8 ;  /* 0x0000000105087824 */ /* 0x000fe400078e0a08 */
[----:B------:R-:W-:Y:S01]  /*03a0*/  IMAD.MOV.U32 R21, RZ, RZ, R6 ;  /* 0x000000ffff157224 */ /* 0x000fe200078e0006 */
[----:B------:R-:W-:Y:S02]  /*03b0*/  LOP3.LUT R24, R7, 0x7, RZ, 0xc0, !PT ;  /* 0x0000000707187812 */ /* 0x000fe400078ec0ff */
[----:B------:R-:W-:Y:S01]  /*03c0*/  ISETP.GT.U32.AND P1, PT, R8, -0x8, PT ;  /* 0xfffffff80800780c */ /* 0x000fe20003f24070 */
[----:B------:R-:W-:Y:S01]  /*03d0*/  IMAD.MOV.U32 R8, RZ, RZ, R5 ;  /* 0x000000ffff087224 */ /* 0x000fe200078e0005 */
[----:B------:R-:W-:-:S11]  /*03e0*/  ISETP.NE.AND P0, PT, R24, RZ, PT ;  /* 0x000000ff1800720c */ /* 0x000fd60003f05270 */
[----:B------:R-:W-:Y:S05]  /*03f0*/  @P1 BRA `(.L_x_1) ;  /* 0x0000000000941947 */ /* 0x000fea0003800000 */
[----:B0-----:R-:W-:Y:S01]  /*0400*/  LEA R12, R4, R9, 0x2 ;  /* 0x00000009040c7211 */ /* 0x001fe200078e10ff */
[----:B------:R-:W-:Y:S01]  /*0410*/  VIADD R10, R11, 0x10 ;  /* 0x000000100b0a7836 */ /* 0x000fe20000000000 */
[----:B------:R-:W-:Y:S01]  /*0420*/  LOP3.LUT R13, R7, 0xfffffff8, RZ, 0xc0, !PT ;  /* 0xfffffff8070d7812 */ /* 0x000fe200078ec0ff */
[----:B------:R-:W-:Y:S02]  /*0430*/  IMAD.MOV.U32 R8, RZ, RZ, R5 ;  /* 0x000000ffff087224 */ /* 0x000fe400078e0005 */
[----:B------:R-:W-:Y:S01]  /*0440*/  IMAD.MOV.U32 R21, RZ, RZ, R6 ;  /* 0x000000ffff157224 */ /* 0x000fe200078e0006 */
[----:B------:R-:W-:Y:S01]  /*0450*/  IADD3 R13, PT, PT, -R13, RZ, RZ ;  /* 0x000000ff0d0d7210 */ /* 0x000fe20007ffe1ff */
[----:B------:R-:W-:-:S07]  /*0460*/  VIADD R12, R12, 0x210 ;  /* 0x000002100c0c7836 */ /* 0x000fce0000000000 */
.L_x_2:
[----:B------:R-:W-:Y:S01]  /*0470*/  LDS R20, [R10+-0x10] ;  /* 0xfffff0000a147984 */ /* 0x000fe20000000800 */
[----:B------:R-:W-:Y:S02]  /*0480*/  VIADD R13, R13, 0x8 ;  /* 0x000000080d0d7836 */ /* 0x000fe40000000000 */
[----:B------:R-:W-:Y:S01]  /*0490*/  VIADD R8, R8, 0x8 ;  /* 0x0000000808087836 */ /* 0x000fe20000000000 */
[----:B------:R-:W0:Y:S02]  /*04a0*/  LDS R22, [R12+-0x210] ;  /* 0xfffdf0000c167984 */ /* 0x000e240000000800 */
[----:B------:R-:W-:Y:S02]  /*04b0*/  ISETP.NE.AND P1, PT, R13, RZ, PT ;  /* 0x000000ff0d00720c */ /* 0x000fe40003f25270 */
[----:B------:R-:W-:Y:S04]  /*04c0*/  LDS R23, [R10+-0xc] ;  /* 0xfffff4000a177984 */ /* 0x000fe80000000800 */
[----:B------:R-:W1:Y:S04]  /*04d0*/  LDS R25, [R12+-0x18c] ;  /* 0xfffe74000c197984 */ /* 0x000e680000000800 */
[----:B------:R-:W-:Y:S04]  /*04e0*/  LDS R14, [R10+-0x8] ;  /* 0xfffff8000a0e7984 */ /* 0x000fe80000000800 */
[----:B------:R-:W2:Y:S04]  /*04f0*/  LDS R15, [R12+-0x108] ;  /* 0xfffef8000c0f7984 */ /* 0x000ea80000000800 */
[----:B------:R-:W-:Y:S04]  /*0500*/  LDS R16, [R10+-0x4] ;  /* 0xfffffc000a107984 */ /* 0x000fe80000000800 */
[----:B------:R-:W3:Y:S04]  /*0510*/  LDS R17, [R12+-0x84] ;  /* 0xffff7c000c117984 */ /* 0x000ee80000000800 */
[----:B------:R-:W-:Y:S04]  /*0520*/  LDS R18, [R10] ;  /* 0x000000000a127984 */ /* 0x000fe80000000800 */
[----:B------:R-:W4:Y:S01]  /*0530*/  LDS R19, [R12] ;  /* 0x000000000c137984 */ /* 0x000f220000000800 */
[----:B0-----:R-:W-:-:S03]  /*0540*/  VIADDMNMX R22, R22, R20, R21, PT ;  /* 0x0000001416167246 */ /* 0x001fc60003800115 */
[----:B------:R-:W-:Y:S04]  /*0550*/  LDS R21, [R10+0x4] ;  /* 0x000004000a157984 */ /* 0x000fe80000000800 */
[----:B------:R-:W0:Y:S01]  /*0560*/  LDS R20, [R12+0x84] ;  /* 0x000084000c147984 */ /* 0x000e220000000800 */
[----:B-1----:R-:W-:-:S03]  /*0570*/  VIADDMNMX R25, R25, R23, R22, PT ;  /* 0x0000001719197246 */ /* 0x002fc60003800116 */
[----:B------:R-:W-:Y:S04]  /*0580*/  LDS R23, [R10+0x8] ;  /* 0x000008000a177984 */ /* 0x000fe80000000800 */
[----:B------:R-:W1:Y:S01]  /*0590*/  LDS R22, [R12+0x108] ;  /* 0x000108000c167984 */ /* 0x000e620000000800 */
[----:B--2---:R-:W-:-:S03]  /*05a0*/  VIADDMNMX R14, R15, R14, R25, PT ;  /* 0x0000000e0f0e7246 */ /* 0x004fc60003800119 */
[----:B------:R2:W-:Y:S04]  /*05b0*/  LDS R15, [R10+0xc] ;  /* 0x00000c000a0f7984 */ /* 0x0005e80000000800 */
[----:B------:R5:W1:Y:S01]  /*05c0*/  LDS R25, [R12+0x18c] ;  /* 0x00018c000c197984 */ /* 0x000a620000000800 */
[----:B---3--:R-:W-:Y:S01]  /*05d0*/  VIADDMNMX R14, R17, R16, R14, PT ;  /* 0x00000010110e7246 */ /* 0x008fe2000380010e */
[----:B--2---:R-:W-:Y:S02]  /*05e0*/  VIADD R10, R10, 0x20 ;  /* 0x000000200a0a7836 */ /* 0x004fe40000000000 */
[----:B-----5:R-:W-:Y:S01]  /*05f0*/  VIADD R12, R12, 0x420 ;  /* 0x000004200c0c7836 */ /* 0x020fe20000000000 */
[----:B----4-:R-:W-:-:S04]  /*0600*/  VIADDMNMX R14, R19, R18, R14, PT ;  /* 0x00000012130e7246 */ /* 0x010fc8000380010e */
[----:B0-----:R-:W-:-:S04]  /*0610*/  VIADDMNMX R14, R20, R21, R14, PT ;  /* 0x00000015140e7246 */ /* 0x001fc8000380010e */
[----:B-1----:R-:W-:-:S04]  /*0620*/  VIADDMNMX R14, R22, R23, R14, PT ;  /* 0x00000017160e7246 */ /* 0x002fc8000380010e */
[----:B------:R-:W-:Y:S01]  /*0630*/  VIADDMNMX R21, R25, R15, R14, PT ;  /* 0x0000000f19157246 */ /* 0x000fe2000380010e */
[----:B------:R-:W-:Y:S06]  /*0640*/  @P1 BRA `(.L_x_2) ;  /* 0xfffffffc00881947 */ /* 0x000fec000383ffff */
.L_x_1:
[----:B------:R-:W-:Y:S05]  /*0650*/  @!P0 BRA `(.L_x_0) ;  /* 0x0000000000a88947 */ /* 0x000fea0003800000 */
[----:B------:R-:W-:Y:S02]  /*0660*/  ISETP.GE.U32.AND P0, PT, R24, 0x4, PT ;  /* 0x000000041800780c */ /* 0x000fe40003f06070 */
[----:B------:R-:W-:Y:S02]  /*0670*/  LOP3.LUT R20, R7, 0x3, RZ, 0xc0, !PT ;  /* 0x0000000307147812 */ /* 0x000fe400078ec0ff */
[----:B------:R-:W-:Y:S02]  /*0680*/  LEA R4, R4, R9, 0x2 ;  /* 0x0000000904047211 */ /* 0x000fe400078e10ff */
[----:B------:R-:W-:-:S07]  /*0690*/  ISETP.NE.AND P1, PT, R20, RZ, PT ;  /* 0x000000ff1400720c */ /* 0x000fce0003f25270 */
[----:B------:R-:W-:Y:S06]  /*06a0*/  @!P0 BRA `(.L_x_3) ;  /* 0x0000000000408947 */ /* 0x000fec0003800000 */
[C---:B------:R-:W-:Y:S02]  /*06b0*/  IMAD.IADD R9, R8.reuse, 0x1, -R5 ;  /* 0x0000000108097824 */ /* 0x040fe400078e0a05 */
[----:B------:R-:W-:Y:S02]  /*06c0*/  VIADD R8, R8, 0x4 ;  /* 0x0000000408087836 */ /* 0x000fe40000000000 */
[C---:B0-----:R-:W-:Y:S02]  /*06d0*/  IMAD R10, R9.reuse, 0x4, R11 ;  /* 0x00000004090a7824 */ /* 0x041fe400078e020b */
[----:B------:R-:W-:-:S03]  /*06e0*/  IMAD R9, R9, 0x84, R4 ;  /* 0x0000008409097824 */ /* 0x000fc600078e0204 */
[----:B------:R-:W-:Y:S04]  /*06f0*/  LDS R12, [R10] ;  /* 0x000000000a0c7984 */ /* 0x000fe80000000800 */
[----:B------:R-:W0:Y:S04]  /*0700*/  LDS R13, [R9] ;  /* 0x00000000090d7984 */ /* 0x000e280000000800 */
[----:B------:R-:W-:Y:S04]  /*0710*/  LDS R15, [R10+0x4] ;  /* 0x000004000a0f7984 */ /* 0x000fe80000000800 */
[----:B------:R-:W1:Y:S04]  /*0720*/  LDS R14, [R9+0x84] ;  /* 0x00008400090e7984 */ /* 0x000e680000000800 */
[----:B------:R-:W-:Y:S04]  /*0730*/  LDS R17, [R10+0x8] ;  /* 0x000008000a117984 */ /* 0x000fe80000000800 */
[----:B------:R-:W2:Y:S04]  /*0740*/  LDS R16, [R9+0x108] ;  /* 0x0001080009107984 */ /* 0x000ea80000000800 */
[----:B------:R-:W-:Y:S04]  /*0750*/  LDS R19, [R10+0xc] ;  /* 0x00000c000a137984 */ /* 0x000fe80000000800 */
[----:B------:R-:W3:Y:S01]  /*0760*/  LDS R18, [R9+0x18c] ;  /* 0x00018c0009127984 */ /* 0x000ee20000000800 */
[----:B0-----:R-:W-:-:S04]  /*0770*/  VIADDMNMX R12, R13, R12, R21, PT ;  /* 0x0000000c0d0c7246 */ /* 0x001fc80003800115 */
[----:B-1----:R-:W-:-:S04]  /*0780*/  VIADDMNMX R12, R14, R15, R12, PT ;  /* 0x0000000f0e0c7246 */ /* 0x002fc8000380010c */
[----:B--2---:R-:W-:-:S04]  /*0790*/  VIADDMNMX R12, R16, R17, R12, PT ;  /* 0x00000011100c7246 */ /* 0x004fc8000380010c */
[----:B---3--:R-:W-:-:S07]  /*07a0*/  VIADDMNMX R21, R18, R19, R12, PT ;  /* 0x0000001312157246 */ /* 0x008fce000380010c */
.L_x_3:
[----:B------:R-:W-:Y:S05]  /*07b0*/  @!P1 BRA `(.L_x_0) ;  /* 0x0000000000509947 */ /* 0x000fea0003800000 */
[----:B------:R-:W-:Y:S02]  /*07c0*/  ISETP.NE.AND P0, PT, R20, 0x1, PT ;  /* 0x000000011400780c */ /* 0x000fe40003f05270 */
[----:B------:R-:W-:-:S04]  /*07d0*/  LOP3.LUT R7, R7, 0x1, RZ, 0xc0, !PT ;  /* 0x0000000107077812 */ /* 0x000fc800078ec0ff */
[----:B------:R-:W-:-:S07]  /*07e0*/  ISETP.NE.U32.AND P1, PT, R7, 0x1, PT ;  /* 0x000000010700780c */ /* 0x000fce0003f25070 */
[----:B------:R-:W-:Y:S06]  /*07f0*/  @!P0 BRA `(.L_x_4) ;  /* 0x0000000000288947 */ /* 0x000fec0003800000 */
[C---:B------:R-:W-:Y:S02]  /*0800*/  IMAD.IADD R7, R8.reuse, 0x1, -R5 ;  /* 0x0000000108077824 */ /* 0x040fe400078e0a05 */
[----:B------:R-:W-:-:S03]  /*0810*/  VIADD R8, R8, 0x2 ;  /* 0x0000000208087836 */ /* 0x000fc60000000000 */
[C---:B------:R-:W-:Y:S01]  /*0820*/  LEA R9, R7.reuse, R11, 0x2 ;  /* 0x0000000b07097211 */ /* 0x040fe200078e10ff */
[----:B------:R-:W-:-:S04]  /*0830*/  IMAD R7, R7, 0x84, R4 ;  /* 0x0000008407077824 */ /* 0x000fc800078e0204 */
[----:B0-----:R-:W-:Y:S04]  /*0840*/  LDS R10, [R9] ;  /* 0x00000000090a7984 */ /* 0x001fe80000000800 */
[----:B------:R-:W0:Y:S04]  /*0850*/  LDS R12, [R7] ;  /* 0x00000000070c7984 */ /* 0x000e280000000800 */
[----:B------:R-:W-:Y:S04]  /*0860*/  LDS R13, [R9+0x4] ;  /* 0x00000400090d7984 */ /* 0x000fe80000000800 */
[----:B------:R-:W1:Y:S01]  /*0870*/  LDS R14, [R7+0x84] ;  /* 0x00008400070e7984 */ /* 0x000e620000000800 */
[----:B0-----:R-:W-:-:S04]  /*0880*/  VIADDMNMX R10, R12, R10, R21, PT ;  /* 0x0000000a0c0a7246 */ /* 0x001fc80003800115 */
[----:B-1----:R-:W-:-:S07]  /*0890*/  VIADDMNMX R21, R14, R13, R10, PT ;  /* 0x0000000d0e157246 */ /* 0x002fce000380010a */
.L_x_4:
[----:B------:R-:W-:-:S04]  /*08a0*/  @!P1 IMAD.IADD R5, R8, 0x1, -R5 ;  /* 0x0000000108059824 */ /* 0x000fc800078e0a05 */
[C---:B------:R-:W-:Y:S02]  /*08b0*/  @!P1 IMAD R11, R5.reuse, 0x4, R11 ;  /* 0x00000004050b9824 */ /* 0x040fe400078e020b */
[----:B------:R-:W-:-:S03]  /*08c0*/  @!P1 IMAD R5, R5, 0x84, R4 ;  /* 0x0000008405059824 */ /* 0x000fc600078e0204 */
[----:B------:R-:W-:Y:S04]  /*08d0*/  @!P1 LDS R4, [R11] ;  /* 0x000000000b049984 */ /* 0x000fe80000000800 */
[----:B------:R-:W1:Y:S02]  /*08e0*/  @!P1 LDS R5, [R5] ;  /* 0x0000000005059984 */ /* 0x000e640000000800 */
[----:B-1----:R-:W-:-:S07]  /*08f0*/  @!P1 VIADDMNMX R21, R5, R4, R21, PT ;  /* 0x0000000405159246 */ /* 0x002fce0003800115 */
.L_x_0:
[----:B------:R-:W-:-:S04]  /*0900*/  ISETP.GT.AND P0, PT, R6, R21, PT ;  /* 0x000000150600720c */ /* 0x000fc80003f04270 */
[----:B------:R-:W-:-:S13]  /*0910*/  ISETP.GE.U32.OR P0, PT, R0, UR8, !P0 ;  /* 0x0000000800007c0c */ /* 0x000fda000c706470 */
[----:B------:R-:W-:Y:S05]  /*0920*/  @P0 EXIT ;  /* 0x000000000000094d */ /* 0x000fea0003800000 */
[----:B------:R-:W-:Y:S01]  /*0930*/  STG.E desc[UR4][R2.64], R21 ;  /* 0x0000001502007986 */ /* 0x000fe2000c101904 */
[----:B------:R-:W-:Y:S05]  /*0940*/  EXIT ;  /* 0x000000000000794d */ /* 0x000fea0003800000 */
.L_x_5:
[----:B------:R-:W-:-:S00]  /*0950*/  BRA `(.L_x_5) ;  /* 0xfffffffc00fc7947 */ /* 0x000fc0000383ffff */
[----:B------:R-:W-:-:S00]  /*0960*/  NOP ;  /* 0x0000000000007918 */ /* 0x000fc00000000000 */
        /* <DEDUP_REMOVED lines=9> */
.L_x_17:


//--------------------- .text._Z10kernel_IIIPcmiiiii --------------------------
	.section	.text._Z10kernel_IIIPcmiiiii,"ax",@progbits
	.align	128
        .global         _Z10kernel_IIIPcmiiiii
        .type           _Z10kernel_IIIPcmiiiii,@function
        .size           _Z10kernel_IIIPcmiiiii,(.L_x_18 - _Z10kernel_IIIPcmiiiii)
        .other          _Z10kernel_IIIPcmiiiii,@"STO_CUDA_ENTRY STV_DEFAULT"
_Z10kernel_IIIPcmiiiii:
.text._Z10kernel_IIIPcmiiiii:
[----:B------:R-:W-:Y:S01]  /*0000*/  LDC R1, c[0x0][0x37c] ;  /* 0x0000df00ff017b82 */ /* 0x000fe20000000800 */
[----:B------:R-:W0:Y:S07]  /*0010*/  S2R R10, SR_TID.X ;  /* 0x00000000000a7919 */ /* 0x000e2e0000002100 */
[----:B------:R-:W1:Y:S01]  /*0020*/  LDC.64 R4, c[0x0][0x398] ;  /* 0x0000e600ff047b82 */ /* 0x000e620000000a00 */
[----:B------:R-:W1:Y:S01]  /*0030*/  LDCU UR6, c[0x0][0x3a0] ;  /* 0x00007400ff0677ac */ /* 0x000e620008000800 */
[----:B------:R-:W2:Y:S06]  /*0040*/  S2R R6, SR_TID.Y ;  /* 0x0000000000067919 */ /* 0x000eac0000002200 */
[----:B------:R-:W3:Y:S08]  /*0050*/  S2UR UR4, SR_CTAID.X ;  /* 0x00000000000479c3 */ /* 0x000ef00000002500 */
[----:B------:R-:W3:Y:S08]  /*0060*/  LDC.64 R8, c[0x0][0x390] ;  /* 0x0000e400ff087b82 */ /* 0x000ef00000000a00 */
[----:B------:R-:W4:Y:S01]  /*0070*/  S2UR UR5, SR_CTAID.Y ;  /* 0x00000000000579c3 */ /* 0x000f220000002600 */
[----:B-1----:R-:W-:Y:S01]  /*0080*/  IMAD R0, R5, UR6, RZ ;  /* 0x0000000605007c24 */ /* 0x002fe2000f8e02ff */
[----:B------:R-:W1:Y:S03]  /*0090*/  LDCU.64 UR6, c[0x0][0x388] ;  /* 0x00007100ff0677ac */ /* 0x000e660008000a00 */
[----:B0-----:R-:W-:-:S03]  /*00a0*/  IMAD.IADD R15, R0, 0x1, R10 ;  /* 0x00000001000f7824 */ /* 0x001fc600078e020a */
[----:B------:R-:W0:Y:S01]  /*00b0*/  LDC.64 R2, c[0x0][0x380] ;  /* 0x0000e000ff027b82 */ /* 0x000e220000000a00 */
[----:B--2---:R-:W-:Y:S01]  /*00c0*/  IMAD.IADD R17, R0, 0x1, R6 ;  /* 0x0000000100117824 */ /* 0x004fe200078e0206 */
[----:B------:R-:W-:Y:S01]  /*00d0*/  ISETP.GE.U32.AND P0, PT, R15, R4, PT ;  /* 0x000000040f00720c */ /* 0x000fe20003f06070 */
[----:B---3--:R-:W-:-:S03]  /*00e0*/  VIADD R7, R8, UR4 ;  /* 0x0000000408077c36 */ /* 0x008fc60008000000 */
[-C--:B------:R-:W-:Y:S01]  /*00f0*/  ISETP.GE.U32.AND P1, PT, R17, R4.reuse, PT ;  /* 0x000000041100720c */ /* 0x080fe20003f26070 */
[-C--:B------:R-:W-:Y:S02]  /*0100*/  IMAD R11, R7, R5.reuse, R10 ;  /* 0x00000005070b7224 */ /* 0x080fe400078e020a */
[----:B----4-:R-:W-:Y:S01]  /*0110*/  VIADD R8, R9, UR5 ;  /* 0x0000000509087c36 */ /* 0x010fe20008000000 */
[----:B------:R-:W2:Y:S02]  /*0120*/  LDCU.64 UR4, c[0x0][0x358] ;  /* 0x00006b00ff0477ac */ /* 0x000ea40008000a00 */
[----:B------:R-:W-:Y:S01]  /*0130*/  ISETP.GE.OR P1, PT, R11, R4, P1 ;  /* 0x000000040b00720c */ /* 0x000fe20000f26670 */
[----:B------:R-:W-:Y:S01]  /*0140*/  IMAD R7, R8, R5, R6 ;  /* 0x0000000508077224 */ /* 0x000fe200078e0206 */
[----:B------:R-:W-:-:S04]  /*0150*/  SHF.R.S32.HI R8, RZ, 0x1f, R11 ;  /* 0x0000001fff087819 */ /* 0x000fc8000001140b */
[----:B------:R-:W-:Y:S01]  /*0160*/  ISETP.GE.OR P0, PT, R7, R4, P0 ;  /* 0x000000040700720c */ /* 0x000fe20000706670 */
[----:B-1----:R-:W-:Y:S02]  /*0170*/  IMAD R12, R8, UR6, RZ ;  /* 0x00000006080c7c24 */ /* 0x002fe4000f8e02ff */
[----:B0-----:R-:W-:-:S04]  /*0180*/  IMAD.WIDE.U32 R8, R11, UR6, R2 ;  /* 0x000000060b087c25 */ /* 0x001fc8000f8e0002 */
[C---:B------:R-:W-:Y:S01]  /*0190*/  IMAD R19, R11.reuse, UR7, R12 ;  /* 0x000000070b137c24 */ /* 0x040fe2000f8e020c */
[----:B------:R-:W-:-:S05]  /*01a0*/  VIMNMX R11, PT, PT, R11, R7, !PT ;  /* 0x000000070b0b7248 */ /* 0x000fca0007fe0100 */
[----:B------:R-:W-:Y:S01]  /*01b0*/  @!P0 IMAD.WIDE.U32 R12, R15, UR6, R2 ;  /* 0x000000060f0c8c25 */ /* 0x000fe2000f8e0002 */
[----:B------:R-:W-:-:S03]  /*01c0*/  IADD3 R3, PT, PT, R9, R19, RZ ;  /* 0x0000001309037210 */ /* 0x000fc60007ffe0ff */
[----:B------:R-:W-:Y:S02]  /*01d0*/  IMAD.MOV.U32 R2, RZ, RZ, R8 ;  /* 0x000000ffff027224 */ /* 0x000fe400078e0008 */
[----:B------:R-:W-:Y:S02]  /*01e0*/  @!P0 IMAD R13, R15, UR7, R13 ;  /* 0x000000070f0d8c24 */ /* 0x000fe4000f8e020d */
[----:B------:R-:W-:-:S04]  /*01f0*/  @!P1 IMAD.WIDE.U32 R16, R17, 0x4, R2 ;  /* 0x0000000411109825 */ /* 0x000fc800078e0002 */
[----:B------:R-:W-:Y:S01]  /*0200*/  @!P0 IMAD.WIDE R18, R7, 0x4, R12 ;  /* 0x0000000407128825 */ /* 0x000fe200078e020c */
[----:B------:R-:W-:Y:S01]  /*0210*/  ISETP.GE.AND P2, PT, R11, R4, PT ;  /* 0x000000040b00720c */ /* 0x000fe20003f46270 */
[----:B--2---:R0:W2:Y:S04]  /*0220*/  @!P1 LDG.E.CONSTANT R12, desc[UR4][R16.64] ;  /* 0x00000004100c9981 */ /* 0x0040a8000c1e9900 */
[----:B------:R-:W3:Y:S01]  /*0230*/  @!P0 LDG.E.CONSTANT R18, desc[UR4][R18.64] ;  /* 0x0000000412128981 */ /* 0x000ee2000c1e9900 */
[----:B------:R-:W-:-:S07]  /*0240*/  IMAD.MOV.U32 R8, RZ, RZ, 0x3b9aca00 ;  /* 0x3b9aca00ff087424 */ /* 0x000fce00078e00ff */
[----:B------:R-:W-:-:S05]  /*0250*/  @!P2 IMAD.WIDE R14, R7, 0x4, R2 ;  /* 0x00000004070ea825 */ /* 0x000fca00078e0202 */
[----:B------:R1:W4:Y:S01]  /*0260*/  @!P2 LDG.E.CONSTANT R8, desc[UR4][R14.64] ;  /* 0x000000040e08a981 */ /* 0x000322000c1e9900 */
[----:B------:R-:W-:Y:S01]  /*0270*/  MOV R9, 0x400 ;  /* 0x0000040000097802 */ /* 0x000fe20000000f00 */
[----:B------:R-:W-:Y:S01]  /*0280*/  @P0 IMAD.MOV.U32 R23, RZ, RZ, 0x3b9aca00 ;  /* 0x3b9aca00ff170424 */ /* 0x000fe200078e00ff */
[----:B------:R-:W-:Y:S01]  /*0290*/  VIADDMNMX R21, R0, R5, R4, PT ;  /* 0x0000000500157246 */ /* 0x000fe20003800104 */
[----:B------:R-:W5:Y:S02]  /*02a0*/  S2R R20, SR_CgaCtaId ;  /* 0x0000000000147919 */ /* 0x000f640000008800 */
[----:B------:R-:W-:Y:S01]  /*02b0*/  VIADD R13, R9, 0x1080 ;  /* 0x00001080090d7836 */ /* 0x000fe20000000000 */
[----:B-----5:R-:W-:-:S04]  /*02c0*/  LEA R9, R20, R9, 0x18 ;  /* 0x0000000914097211 */ /* 0x020fc800078ec0ff */
[----:B------:R-:W-:Y:S01]  /*02d0*/  LEA R13, R20, R13, 0x18 ;  /* 0x0000000d140d7211 */ /* 0x000fe200078ec0ff */
[----:B------:R-:W-:-:S04]  /*02e0*/  IMAD R9, R10, 0x84, R9 ;  /* 0x000000840a097824 */ /* 0x000fc800078e0209 */
[C-C-:B0-----:R-:W-:Y:S02]  /*02f0*/  @!P0 IMAD R17, R10.reuse, 0x84, R13.reuse ;  /* 0x000000840a118824 */ /* 0x141fe400078e020d */
[----:B------:R-:W-:Y:S01]  /*0300*/  @P0 IMAD R19, R10, 0x84, R13 ;  /* 0x000000840a130824 */ /* 0x000fe200078e020d */
[C---:B-1----:R-:W-:Y:S01]  /*0310*/  LEA R15, R6.reuse, R9, 0x2 ;  /* 0x00000009060f7211 */ /* 0x042fe200078e10ff */
[----:B------:R-:W-:Y:S02]  /*0320*/  @P1 IMAD.MOV.U32 R10, RZ, RZ, 0x3b9aca00 ;  /* 0x3b9aca00ff0a1424 */ /* 0x000fe400078e00ff */
[C---:B------:R-:W-:Y:S01]  /*0330*/  @!P0 IMAD R17, R6.reuse, 0x4, R17 ;  /* 0x0000000406118824 */ /* 0x040fe200078e0211 */
[----:B------:R-:W-:Y:S01]  /*0340*/  @P0 LEA R14, R6, R19, 0x2 ;  /* 0x00000013060e0211 */ /* 0x000fe200078e10ff */
[----:B--2---:R0:W-:Y:S04]  /*0350*/  @!P1 STS [R15], R12 ;  /* 0x0000000c0f009388 */ /* 0x0041e80000000800 */
[----:B------:R0:W-:Y:S04]  /*0360*/  @P1 STS [R15], R10 ;  /* 0x0000000a0f001388 */ /* 0x0001e80000000800 */
[----:B---3--:R0:W-:Y:S04]  /*0370*/  @!P0 STS [R17], R18 ;  /* 0x0000001211008388 */ /* 0x0081e80000000800 */
[----:B------:R0:W-:Y:S01]  /*0380*/  @P0 STS [R14], R23 ;  /* 0x000000170e000388 */ /* 0x0001e20000000800 */
[----:B------:R-:W-:Y:S01]  /*0390*/  BAR.SYNC.DEFER_BLOCKING 0x0 ;  /* 0x0000000000007b1d */ /* 0x000fe20000010000 */
[----:B------:R-:W-:Y:S01]  /*03a0*/  ISETP.GE.U32.AND P0, PT, R0, R21, PT ;  /* 0x000000150000720c */ /* 0x000fe20003f06070 */
[----:B----4-:R-:W-:-:S12]  /*03b0*/  IMAD.MOV.U32 R19, RZ, RZ, R8 ;  /* 0x000000ffff137224 */ /* 0x010fd800078e0008 */
[----:B0-----:R-:W-:Y:S05]  /*03c0*/  @P0 BRA `(.L_x_6) ;  /* 0x0000000400600947 */ /* 0x001fea0003800000 */
[----:B------:R-:W-:Y:S01]  /*03d0*/  IMAD.IADD R5, R21, 0x1, -R0 ;  /* 0x0000000115057824 */ /* 0x000fe200078e0a00 */
[----:B------:R-:W-:Y:S01]  /*03e0*/  MOV R15, R0 ;  /* 0x00000000000f7202 */ /* 0x000fe20000000f00 */
[----:B------:R-:W-:Y:S02]  /*03f0*/  IMAD.IADD R21, R0, 0x1, -R21 ;  /* 0x0000000100157824 */ /* 0x000fe400078e0a15 */
[----:B------:R-:W-:Y:S01]  /*0400*/  IMAD.MOV.U32 R19, RZ, RZ, R8 ;  /* 0x000000ffff137224 */ /* 0x000fe200078e0008 */
[----:B------:R-:W-:Y:S02]  /*0410*/  LOP3.LUT R24, R5, 0x7, RZ, 0xc0, !PT ;  /* 0x0000000705187812 */ /* 0x000fe400078ec0ff */
[----:B------:R-:W-:Y:S02]  /*0420*/  ISETP.GT.U32.AND P0, PT, R21, -0x8, PT ;  /* 0xfffffff81500780c */ /* 0x000fe40003f04070 */
[----:B------:R-:W-:-:S11]  /*0430*/  ISETP.NE.AND P1, PT, R24, RZ, PT ;  /* 0x000000ff1800720c */ /* 0x000fd60003f25270 */
[----:B------:R-:W-:Y:S05]  /*0440*/  @P0 BRA `(.L_x_7) ;  /* 0x0000000000940947 */ /* 0x000fea0003800000 */
[----:B------:R-:W-:Y:S01]  /*0450*/  LOP3.LUT R14, R5, 0xfffffff8, RZ, 0xc0, !PT ;  /* 0xfffffff8050e7812 */ /* 0x000fe200078ec0ff */
[----:B------:R-:W-:Y:S01]  /*0460*/  IMAD R12, R6, 0x4, R13 ;  /* 0x00000004060c7824 */ /* 0x000fe200078e020d */
[----:B------:R-:W-:Y:S01]  /*0470*/  MOV R15, R0 ;  /* 0x00000000000f7202 */ /* 0x000fe20000000f00 */
[----:B------:R-:W-:Y:S02]  /*0480*/  VIADD R10, R9, 0x10 ;  /* 0x00000010090a7836 */ /* 0x000fe40000000000 */
[----:B------:R-:W-:Y:S02]  /*0490*/  IMAD.MOV.U32 R19, RZ, RZ, R8 ;  /* 0x000000ffff137224 */ /* 0x000fe400078e0008 */
[----:B------:R-:W-:Y:S02]  /*04a0*/  VIADD R12, R12, 0x210 ;  /* 0x000002100c0c7836 */ /* 0x000fe40000000000 */
[----:B------:R-:W-:-:S07]  /*04b0*/  IMAD.MOV R14, RZ, RZ, -R14 ;  /* 0x000000ffff0e7224 */ /* 0x000fce00078e0a0e */
.L_x_8:
[----:B------:R-:W-:Y:S01]  /*04c0*/  LDS R20, [R10+-0x10] ;  /* 0xfffff0000a147984 */ /* 0x000fe20000000800 */
[----:B------:R-:W-:Y:S01]  /*04d0*/  IADD3 R14, PT, PT, R14, 0x8, RZ ;  /* 0x000000080e0e7810 */ /* 0x000fe20007ffe0ff */
[----:B------:R-:W-:Y:S02]  /*04e0*/  VIADD R15, R15, 0x8 ;  /* 0x000000080f0f7836 */ /* 0x000fe40000000000 */
[----:B------:R-:W0:Y:S01]  /*04f0*/  LDS R22, [R12+-0x210] ;  /* 0xfffdf0000c167984 */ /* 0x000e220000000800 */
[----:B------:R-:W-:-:S03]  /*0500*/  ISETP.NE.AND P0, PT, R14, RZ, PT ;  /* 0x000000ff0e00720c */ /* 0x000fc60003f05270 */
[----:B------:R-:W-:Y:S04]  /*0510*/  LDS R23, [R10+-0xc] ;  /* 0xfffff4000a177984 */ /* 0x000fe80000000800 */
[----:B------:R-:W1:Y:S04]  /*0520*/  LDS R25, [R12+-0x18c] ;  /* 0xfffe74000c197984 */ /* 0x000e680000000800 */
[----:B------:R-:W-:Y:S04]  /*0530*/  LDS R18, [R10+-0x8] ;  /* 0xfffff8000a127984 */ /* 0x000fe80000000800 */
[----:B------:R-:W2:Y:S04]  /*0540*/  LDS R21, [R12+-0x108] ;  /* 0xfffef8000c157984 */ /* 0x000ea80000000800 */
[----:B------:R-:W-:Y:S04]  /*0550*/  LDS R17, [R10+-0x4] ;  /* 0xfffffc000a117984 */ /* 0x000fe80000000800 */
[----:B------:R-:W3:Y:S01]  /*0560*/  LDS R16, [R12+-0x84] ;  /* 0xffff7c000c107984 */ /* 0x000ee20000000800 */
[----:B0-----:R-:W-:-:S03]  /*0570*/  VIADDMNMX R22, R22, R20, R19, PT ;  /* 0x0000001416167246 */ /* 0x001fc60003800113 */
[----:B------:R-:W-:Y:S04]  /*0580*/  LDS R20, [R10] ;  /* 0x000000000a147984 */ /* 0x000fe80000000800 */
[----:B------:R-:W0:Y:S01]  /*0590*/  LDS R19, [R12] ;  /* 0x000000000c137984 */ /* 0x000e220000000800 */
[----:B-1----:R-:W-:-:S03]  /*05a0*/  VIADDMNMX R25, R25, R23, R22, PT ;  /* 0x0000001719197246 */ /* 0x002fc60003800116 */
[----:B------:R-:W-:Y:S04]  /*05b0*/  LDS R23, [R10+0x4] ;  /* 0x000004000a177984 */ /* 0x000fe80000000800 */
[----:B------:R-:W1:Y:S01]  /*05c0*/  LDS R22, [R12+0x84] ;  /* 0x000084000c167984 */ /* 0x000e620000000800 */
[----:B--2---:R-:W-:-:S03]  /*05d0*/  VIADDMNMX R25, R21, R18, R25, PT ;  /* 0x0000001215197246 */ /* 0x004fc60003800119 */
[----:B------:R-:W-:Y:S04]  /*05e0*/  LDS R21, [R10+0x8] ;  /* 0x000008000a157984 */ /* 0x000fe80000000800 */
[----:B------:R-:W2:Y:S01]  /*05f0*/  LDS R18, [R12+0x108] ;  /* 0x000108000c127984 */ /* 0x000ea20000000800 */
[----:B---3--:R-:W-:-:S03]  /*0600*/  VIADDMNMX R16, R16, R17, R25, PT ;  /* 0x0000001110107246 */ /* 0x008fc60003800119 */
[----:B------:R3:W-:Y:S04]  /*0610*/  LDS R17, [R10+0xc] ;  /* 0x00000c000a117984 */ /* 0x0007e80000000800 */
[----:B------:R4:W5:Y:S01]  /*0620*/  LDS R25, [R12+0x18c] ;  /* 0x00018c000c197984 */ /* 0x0009620000000800 */
[----:B---3--:R-:W-:Y:S02]  /*0630*/  VIADD R10, R10, 0x20 ;  /* 0x000000200a0a7836 */ /* 0x008fe40000000000 */
[----:B----4-:R-:W-:Y:S01]  /*0640*/  VIADD R12, R12, 0x420 ;  /* 0x000004200c0c7836 */ /* 0x010fe20000000000 */
[----:B0-----:R-:W-:-:S04]  /*0650*/  VIADDMNMX R16, R19, R20, R16, PT ;  /* 0x0000001413107246 */ /* 0x001fc80003800110 */
[----:B-1----:R-:W-:-:S04]  /*0660*/  VIADDMNMX R16, R22, R23, R16, PT ;  /* 0x0000001716107246 */ /* 0x002fc80003800110 */
[----:B--2---:R-:W-:-:S04]  /*0670*/  VIADDMNMX R16, R18, R21, R16, PT ;  /* 0x0000001512107246 */ /* 0x004fc80003800110 */
[----:B-----5:R-:W-:Y:S01]  /*0680*/  VIADDMNMX R19, R25, R17, R16, PT ;  /* 0x0000001119137246 */ /* 0x020fe20003800110 */
[----:B------:R-:W-:Y:S06]  /*0690*/  @P0 BRA `(.L_x_8) ;  /* 0xfffffffc00880947 */ /* 0x000fec000383ffff */
.L_x_7:
        /* <DEDUP_REMOVED lines=8> */
[C---:B------:R-:W-:Y:S02]  /*0720*/  IMAD R12, R10.reuse, 0x4, R9 ;  /* 0x000000040a0c7824 */ /* 0x040fe400078e0209 */
        /* <DEDUP_REMOVED lines=13> */
.L_x_9:
[----:B------:R-:W-:Y:S05]  /*0800*/  @!P1 BRA `(.L_x_6) ;  /* 0x0000000000509947 */ /* 0x000fea0003800000 */
[----:B------:R-:W-:Y:S02]  /*0810*/  ISETP.NE.AND P0, PT, R20, 0x1, PT ;  /* 0x000000011400780c */ /* 0x000fe40003f05270 */
[----:B------:R-:W-:-:S04]  /*0820*/  LOP3.LUT R5, R5, 0x1, RZ, 0xc0, !PT ;  /* 0x0000000105057812 */ /* 0x000fc800078ec0ff */
[----:B------:R-:W-:-:S07]  /*0830*/  ISETP.NE.U32.AND P1, PT, R5, 0x1, PT ;  /* 0x000000010500780c */ /* 0x000fce0003f25070 */
[----:B------:R-:W-:Y:S06]  /*0840*/  @!P0 BRA `(.L_x_10) ;  /* 0x0000000000288947 */ /* 0x000fec0003800000 */
[----:B------:R-:W-:Y:S01]  /*0850*/  IADD3 R5, PT, PT, -R0, R15, RZ ;  /* 0x0000000f00057210 */ /* 0x000fe20007ffe1ff */
[----:B------:R-:W-:-:S04]  /*0860*/  VIADD R15, R15, 0x2 ;  /* 0x000000020f0f7836 */ /* 0x000fc80000000000 */
[C---:B------:R-:W-:Y:S02]  /*0870*/  IMAD R10, R5.reuse, 0x4, R9 ;  /* 0x00000004050a7824 */ /* 0x040fe400078e0209 */
[----:B------:R-:W-:-:S03]  /*0880*/  IMAD R5, R5, 0x84, R6 ;  /* 0x0000008405057824 */ /* 0x000fc600078e0206 */
[----:B------:R-:W-:Y:S04]  /*0890*/  LDS R12, [R10] ;  /* 0x000000000a0c7984 */ /* 0x000fe80000000800 */
[----:B------:R-:W0:Y:S04]  /*08a0*/  LDS R13, [R5] ;  /* 0x00000000050d7984 */ /* 0x000e280000000800 */
[----:B------:R-:W-:Y:S04]  /*08b0*/  LDS R17, [R10+0x4] ;  /* 0x000004000a117984 */ /* 0x000fe80000000800 */
[----:B------:R-:W1:Y:S01]  /*08c0*/  LDS R14, [R5+0x84] ;  /* 0x00008400050e7984 */ /* 0x000e620000000800 */
[----:B0-----:R-:W-:-:S04]  /*08d0*/  VIADDMNMX R12, R13, R12, R19, PT ;  /* 0x0000000c0d0c7246 */ /* 0x001fc80003800113 */
[----:B-1----:R-:W-:-:S07]  /*08e0*/  VIADDMNMX R19, R14, R17, R12, PT ;  /* 0x000000110e137246 */ /* 0x002fce000380010c */
.L_x_10:
[----:B------:R-:W-:-:S05]  /*08f0*/  @!P1 IADD3 R0, PT, PT, -R0, R15, RZ ;  /* 0x0000000f00009210 */ /* 0x000fca0007ffe1ff */
[C---:B------:R-:W-:Y:S02]  /*0900*/  @!P1 IMAD R6, R0.reuse, 0x84, R6 ;  /* 0x0000008400069824 */ /* 0x040fe400078e0206 */
[----:B------:R-:W-:-:S04]  /*0910*/  @!P1 IMAD R9, R0, 0x4, R9 ;  /* 0x0000000400099824 */ /* 0x000fc800078e0209 */
[----:B------:R-:W-:Y:S04]  /*0920*/  @!P1 LDS R6, [R6] ;  /* 0x0000000006069984 */ /* 0x000fe80000000800 */
[----:B------:R-:W0:Y:S02]  /*0930*/  @!P1 LDS R0, [R9] ;  /* 0x0000000009009984 */ /* 0x000e240000000800 */
[----:B0-----:R-:W-:-:S07]  /*0940*/  @!P1 VIADDMNMX R19, R6, R0, R19, PT ;  /* 0x0000000006139246 */ /* 0x001fce0003800113 */
.L_x_6:
[----:B------:R-:W-:-:S04]  /*0950*/  ISETP.GT.AND P0, PT, R8, R19, PT ;  /* 0x000000130800720c */ /* 0x000fc80003f04270 */
[----:B------:R-:W-:-:S13]  /*0960*/  ISETP.GE.OR P0, PT, R11, R4, !P0 ;  /* 0x000000040b00720c */ /* 0x000fda0004706670 */
[----:B------:R-:W-:Y:S05]  /*0970*/  @P0 EXIT ;  /* 0x000000000000094d */ /* 0x000fea0003800000 */
[----:B------:R-:W-:-:S05]  /*0980*/  IMAD.WIDE R2, R7, 0x4, R2 ;  /* 0x0000000407027825 */ /* 0x000fca00078e0202 */
[----:B------:R-:W-:Y:S01]  /*0990*/  STG.E desc[UR4][R2.64], R19 ;  /* 0x0000001302007986 */ /* 0x000fe2000c101904 */
[----:B------:R-:W-:Y:S05]  /*09a0*/  EXIT ;  /* 0x000000000000794d */ /* 0x000fea0003800000 */
.L_x_11:
        /* <DEDUP_REMOVED lines=13> */
.L_x_18:


//--------------------- .text._Z8kernel_IPcmiiiii --------------------------
	.section	.text._Z8kernel_IPcmiiiii,"ax",@progbits
	.align	128
        .global         _Z8kernel_IPcmiiiii
        .type           _Z8kernel_IPcmiiiii,@function
        .size           _Z8kernel_IPcmiiiii,(.L_x_19 - _Z8kernel_IPcmiiiii)
        .other          _Z8kernel_IPcmiiiii,@"STO_CUDA_ENTRY STV_DEFAULT"
_Z8kernel_IPcmiiiii:
.text._Z8kernel_IPcmiiiii:
[----:B------:R-:W-:Y:S01]  /*0000*/  LDC R1, c[0x0][0x37c] ;  /* 0x0000df00ff017b82 */ /* 0x000fe20000000800 */
[----:B------:R-:W0:Y:S07]  /*0010*/  S2R R10, SR_TID.Y ;  /* 0x00000000000a7919 */ /* 0x000e2e0000002200 */
[----:B------:R-:W0:Y:S01]  /*0020*/  LDC.64 R6, c[0x0][0x390] ;  /* 0x0000e400ff067b82 */ /* 0x000e220000000a00 */
[----:B------:R-:W1:Y:S01]  /*0030*/  LDCU.64 UR4, c[0x0][0x358] ;  /* 0x00006b00ff0477ac */ /* 0x000e620008000a00 */
[----:B------:R-:W2:Y:S01]  /*0040*/  S2R R4, SR_TID.X ;  /* 0x0000000000047919 */ /* 0x000ea20000002100 */
[----:B------:R-:W3:Y:S05]  /*0050*/  LDCU UR6, c[0x0][0x3a0] ;  /* 0x00007400ff0677ac */ /* 0x000eea0008000800 */
[----:B------:R-:W0:Y:S02]  /*0060*/  LDC.64 R2, c[0x0][0x398] ;  /* 0x0000e600ff027b82 */ /* 0x000e240000000a00 */
[----:B0-----:R-:W-:-:S02]  /*0070*/  IMAD R0, R3, R7, R10 ;  /* 0x0000000703007224 */ /* 0x001fc400078e020a */
[----:B--2---:R-:W-:Y:S02]  /*0080*/  IMAD R5, R3, R6, R4 ;  /* 0x0000000603057224 */ /* 0x004fe400078e0204 */
[----:B------:R-:W-:-:S03]  /*0090*/  IMAD.MOV.U32 R6, RZ, RZ, 0x3b9aca00 ;  /* 0x3b9aca00ff067424 */ /* 0x000fc600078e00ff */
[----:B------:R-:W-:-:S04]  /*00a0*/  VIMNMX.U32 R7, PT, PT, R5, R0, !PT ;  /* 0x0000000005077248 */ /* 0x000fc80007fe0000 */
[----:B------:R-:W-:-:S13]  /*00b0*/  ISETP.GE.U32.AND P0, PT, R7, R2, PT ;  /* 0x000000020700720c */ /* 0x000fda0003f06070 */
[----:B------:R-:W0:Y:S08]  /*00c0*/  @!P0 LDC.64 R8, c[0x0][0x380] ;  /* 0x0000e000ff088b82 */ /* 0x000e300000000a00 */
[----:B------:R-:W0:Y:S02]  /*00d0*/  @!P0 LDC.64 R12, c[0x0][0x388] ;  /* 0x0000e200ff0c8b82 */ /* 0x000e240000000a00 */
[----:B0-----:R-:W-:-:S04]  /*00e0*/  @!P0 IMAD.WIDE.U32 R8, R5, R12, R8 ;  /* 0x0000000c05088225 */ /* 0x001fc800078e0008 */
[----:B------:R-:W-:Y:S02]  /*00f0*/  @!P0 IMAD R9, R5, R13, R9 ;  /* 0x0000000d05098224 */ /* 0x000fe400078e0209 */
[----:B------:R-:W-:-:S05]  /*0100*/  @!P0 IMAD.WIDE.U32 R12, R0, 0x4, R8 ;  /* 0x00000004000c8825 */ /* 0x000fca00078e0008 */
[----:B-1----:R-:W2:Y:S01]  /*0110*/  @!P0 LDG.E.CONSTANT R6, desc[UR4][R12.64] ;  /* 0x000000040c068981 */ /* 0x002ea2000c1e9900 */
[----:B------:R-:W-:Y:S01]  /*0120*/  MOV R11, 0x400 ;  /* 0x00000400000b7802 */ /* 0x000fe20000000f00 */
[----:B------:R-:W-:Y:S01]  /*0130*/  IMAD.SHL.U32 R10, R10, 0x4, RZ ;  /* 0x000000040a0a7824 */ /* 0x000fe200078e00ff */
[----:B------:R-:W0:Y:S01]  /*0140*/  S2R R8, SR_CgaCtaId ;  /* 0x0000000000087919 */ /* 0x000e220000008800 */
[----:B---3--:R-:W-:-:S05]  /*0150*/  IMAD R14, R3, UR6, RZ ;  /* 0x00000006030e7c24 */ /* 0x008fca000f8e02ff */
[----:B------:R-:W-:-:S04]  /*0160*/  VIADDMNMX R15, R14, R3, R2, PT ;  /* 0x000000030e0f7246 */ /* 0x000fc80003800102 */
[----:B------:R-:W-:Y:S02]  /*0170*/  ISETP.GE.U32.AND P0, PT, R14, R15, PT ;  /* 0x0000000f0e00720c */ /* 0x000fe40003f06070 */
[----:B0-----:R-:W-:-:S05]  /*0180*/  LEA R11, R8, R11, 0x18 ;  /* 0x0000000b080b7211 */ /* 0x001fca00078ec0ff */
[----:B------:R-:W-:-:S05]  /*0190*/  IMAD R8, R4, 0x84, R11 ;  /* 0x0000008404087824 */ /* 0x000fca00078e020b */
[----:B------:R-:W-:-:S05]  /*01a0*/  IADD3 R9, PT, PT, R8, R10, RZ ;  /* 0x0000000a08097210 */ /* 0x000fca0007ffe0ff */
[----:B--2---:R0:W-:Y:S01]  /*01b0*/  STS [R9], R6 ;  /* 0x0000000609007388 */ /* 0x0041e20000000800 */
[----:B------:R-:W-:Y:S01]  /*01c0*/  IMAD.MOV.U32 R3, RZ, RZ, R6 ;  /* 0x000000ffff037224 */ /* 0x000fe200078e0006 */
[----:B------:R-:W-:Y:S06]  /*01d0*/  @P0 BRA `(.L_x_12) ;  /* 0x00000004000c0947 */ /* 0x000fec0003800000 */
[--C-:B------:R-:W-:Y:S01]  /*01e0*/  IMAD.IADD R2, R15, 0x1, -R14.reuse ;  /* 0x000000010f027824 */ /* 0x100fe200078e0a0e */
[----:B------:R-:W-:Y:S01]  /*01f0*/  IADD3 R3, PT, PT, R14, -R15, RZ ;  /* 0x8000000f0e037210 */ /* 0x000fe20007ffe0ff */
[----:B------:R-:W-:-:S03]  /*0200*/  IMAD.MOV.U32 R13, RZ, RZ, R14 ;  /* 0x000000ffff0d7224 */ /* 0x000fc600078e000e */
[----:B------:R-:W-:Y:S02]  /*0210*/  LOP3.LUT P1, R2, R2, 0x3, RZ, 0xc0, !PT ;  /* 0x0000000302027812 */ /* 0x000fe4000782c0ff */
[----:B------:R-:W-:Y:S01]  /*0220*/  ISETP.GT.U32.AND P0, PT, R3, -0x4, PT ;  /* 0xfffffffc0300780c */ /* 0x000fe20003f04070 */
[----:B------:R-:W-:-:S10]  /*0230*/  IMAD.MOV.U32 R3, RZ, RZ, R6 ;  /* 0x000000ffff037224 */ /* 0x000fd400078e0006 */
[----:B------:R-:W-:Y:S05]  /*0240*/  @!P1 BRA `(.L_x_13) ;  /* 0x0000000000449947 */ /* 0x000fea0003800000 */
[----:B------:R-:W-:Y:S01]  /*0250*/  IADD3 R2, PT, PT, -R2, RZ, RZ ;  /* 0x000000ff02027210 */ /* 0x000fe20007ffe1ff */
[----:B------:R-:W-:Y:S01]  /*0260*/  IMAD.IADD R12, R11, 0x1, R10 ;  /* 0x000000010b0c7824 */ /* 0x000fe200078e020a */
[----:B------:R-:W-:-:S07]  /*0270*/  MOV R13, R14 ;  /* 0x0000000e000d7202 */ /* 0x000fce0000000f00 */
.L_x_14:
[----:B------:R-:W-:Y:S01]  /*0280*/  BAR.SYNC.DEFER_BLOCKING 0x0 ;  /* 0x0000000000007b1d */ /* 0x000fe20000010000 */
[----:B------:R-:W-:Y:S02]  /*0290*/  IADD3 R2, PT, PT, R2, 0x1, RZ ;  /* 0x0000000102027810 */ /* 0x000fe40007ffe0ff */
[----:B------:R-:W-:Y:S02]  /*02a0*/  IADD3 R13, PT, PT, R13, 0x1, RZ ;  /* 0x000000010d0d7810 */ /* 0x000fe40007ffe0ff */
[----:B------:R-:W-:Y:S01]  /*02b0*/  ISETP.NE.AND P2, PT, R2, RZ, PT ;  /* 0x000000ff0200720c */ /* 0x000fe20003f45270 */
[----:B-1----:R1:W-:Y:S04]  /*02c0*/  LDS R16, [R8] ;  /* 0x0000000008107984 */ /* 0x0023e80000000800 */
[----:B------:R2:W3:Y:S04]  /*02d0*/  LDS R17, [R12] ;  /* 0x000000000c117984 */ /* 0x0004e80000000800 */
[----:B------:R-:W4:Y:S01]  /*02e0*/  LDS R3, [R9] ;  /* 0x0000000009037984 */ /* 0x000f220000000800 */
[----:B-1----:R-:W-:Y:S01]  /*02f0*/  VIADD R8, R8, 0x4 ;  /* 0x0000000408087836 */ /* 0x002fe20000000000 */
[----:B--2---:R-:W-:Y:S01]  /*0300*/  IADD3 R12, PT, PT, R12, 0x84, RZ ;  /* 0x000000840c0c7810 */ /* 0x004fe20007ffe0ff */
[----:B---3--:R-:W-:-:S05]  /*0310*/  IMAD.IADD R16, R16, 0x1, R17 ;  /* 0x0000000110107824 */ /* 0x008fca00078e0211 */
[----:B----4-:R-:W-:-:S13]  /*0320*/  ISETP.GT.AND P1, PT, R3, R16, PT ;  /* 0x000000100300720c */ /* 0x010fda0003f24270 */
[----:B------:R1:W-:Y:S01]  /*0330*/  @P1 STS [R9], R16 ;  /* 0x0000001009001388 */ /* 0x0003e20000000800 */
[----:B------:R-:W-:Y:S01]  /*0340*/  @P1 IMAD.MOV.U32 R3, RZ, RZ, R16 ;  /* 0x000000ffff031224 */ /* 0x000fe200078e0010 */
[----:B------:R-:W-:Y:S06]  /*0350*/  @P2 BRA `(.L_x_14) ;  /* 0xfffffffc00c82947 */ /* 0x000fec000383ffff */
.L_x_13:
[----:B------:R-:W-:Y:S05]  /*0360*/  @P0 BRA `(.L_x_12) ;  /* 0x0000000000a80947 */ /* 0x000fea0003800000 */
[----:B------:R-:W-:Y:S02]  /*0370*/  IMAD R17, R4, 0x21, R13 ;  /* 0x0000002104117824 */ /* 0x000fe400078e020d */
[----:B------:R-:W-:Y:S01]  /*0380*/  IMAD R3, R13, 0x84, R10 ;  /* 0x000000840d037824 */ /* 0x000fe200078e020a */
[----:B------:R-:W-:Y:S01]  /*0390*/  IADD3 R13, PT, PT, -R15, R13, RZ ;  /* 0x0000000d0f0d7210 */ /* 0x000fe20007ffe1ff */
[C---:B------:R-:W-:Y:S02]  /*03a0*/  IMAD.IADD R2, R14.reuse, 0x1, -R17 ;  /* 0x000000010e027824 */ /* 0x040fe400078e0a11 */
[----:B------:R-:W-:Y:S02]  /*03b0*/  IMAD R4, R14, -0x84, R3 ;  /* 0xffffff7c0e047824 */ /* 0x000fe400078e0203 */
[----:B------:R-:W-:-:S03]  /*03c0*/  IMAD R2, R2, -0x4, RZ ;  /* 0xfffffffc02027824 */ /* 0x000fc600078e02ff */
[--C-:B------:R-:W-:Y:S02]  /*03d0*/  IADD3 R4, PT, PT, R4, 0x108, R11.reuse ;  /* 0x0000010804047810 */ /* 0x100fe40007ffe00b */
[----:B------:R-:W-:-:S07]  /*03e0*/  IADD3 R2, PT, PT, R2, 0x8, R11 ;  /* 0x0000000802027810 */ /* 0x000fce0007ffe00b */
.L_x_15:
[----:B------:R-:W-:Y:S01]  /*03f0*/  BAR.SYNC.DEFER_BLOCKING 0x0 ;  /* 0x0000000000007b1d */ /* 0x000fe20000010000 */
[----:B------:R-:W-:-:S05]  /*0400*/  VIADD R13, R13, 0x4 ;  /* 0x000000040d0d7836 */ /* 0x000fca0000000000 */
[----:B------:R-:W-:Y:S01]  /*0410*/  ISETP.NE.AND P1, PT, R13, RZ, PT ;  /* 0x000000ff0d00720c */ /* 0x000fe20003f25270 */
[----:B------:R-:W-:Y:S04]  /*0420*/  LDS R3, [R2+-0x8] ;  /* 0xfffff80002037984 */ /* 0x000fe80000000800 */
[----:B--2---:R-:W2:Y:S04]  /*0430*/  LDS R8, [R4+-0x108] ;  /* 0xfffef80004087984 */ /* 0x004ea80000000800 */
[----:B------:R-:W3:Y:S01]  /*0440*/  LDS R10, [R9] ;  /* 0x00000000090a7984 */ /* 0x000ee20000000800 */
[----:B--2---:R-:W-:-:S05]  /*0450*/  IMAD.IADD R11, R3, 0x1, R8 ;  /* 0x00000001030b7824 */ /* 0x004fca00078e0208 */
[----:B---3--:R-:W-:-:S13]  /*0460*/  ISETP.GT.AND P0, PT, R10, R11, PT ;  /* 0x0000000b0a00720c */ /* 0x008fda0003f04270 */
[----:B------:R-:W-:Y:S01]  /*0470*/  @P0 STS [R9], R11 ;  /* 0x0000000b09000388 */ /* 0x000fe20000000800 */
[----:B------:R-:W-:Y:S06]  /*0480*/  BAR.SYNC.DEFER_BLOCKING 0x0 ;  /* 0x0000000000007b1d */ /* 0x000fec0000010000 */
[----:B------:R-:W-:Y:S04]  /*0490*/  LDS R3, [R2+-0x4] ;  /* 0xfffffc0002037984 */ /* 0x000fe80000000800 */
[----:B------:R-:W2:Y:S04]  /*04a0*/  LDS R8, [R4+-0x84] ;  /* 0xffff7c0004087984 */ /* 0x000ea80000000800 */
[----:B------:R-:W3:Y:S01]  /*04b0*/  LDS R10, [R9] ;  /* 0x00000000090a7984 */ /* 0x000ee20000000800 */
[----:B--2---:R-:W-:-:S04]  /*04c0*/  IADD3 R12, PT, PT, R3, R8, RZ ;  /* 0x00000008030c7210 */ /* 0x004fc80007ffe0ff */
[----:B---3--:R-:W-:-:S13]  /*04d0*/  ISETP.GT.AND P0, PT, R10, R12, PT ;  /* 0x0000000c0a00720c */ /* 0x008fda0003f04270 */
[----:B------:R-:W-:Y:S01]  /*04e0*/  @P0 STS [R9], R12 ;  /* 0x0000000c09000388 */ /* 0x000fe20000000800 */
[----:B------:R-:W-:Y:S06]  /*04f0*/  BAR.SYNC.DEFER_BLOCKING 0x0 ;  /* 0x0000000000007b1d */ /* 0x000fec0000010000 */
[----:B------:R-:W-:Y:S04]  /*0500*/  LDS R3, [R2] ;  /* 0x0000000002037984 */ /* 0x000fe80000000800 */
[----:B------:R-:W2:Y:S04]  /*0510*/  LDS R8, [R4] ;  /* 0x0000000004087984 */ /* 0x000ea80000000800 */
[----:B------:R-:W3:Y:S01]  /*0520*/  LDS R10, [R9] ;  /* 0x00000000090a7984 */ /* 0x000ee20000000800 */
[----:B--2---:R-:W-:-:S05]  /*0530*/  IMAD.IADD R14, R3, 0x1, R8 ;  /* 0x00000001030e7824 */ /* 0x004fca00078e0208 */
[----:B---3--:R-:W-:-:S13]  /*0540*/  ISETP.GT.AND P0, PT, R10, R14, PT ;  /* 0x0000000e0a00720c */ /* 0x008fda0003f04270 */
[----:B------:R-:W-:Y:S01]  /*0550*/  @P0 STS [R9], R14 ;  /* 0x0000000e09000388 */ /* 0x000fe20000000800 */
[----:B------:R-:W-:Y:S06]  /*0560*/  BAR.SYNC.DEFER_BLOCKING 0x0 ;  /* 0x0000000000007b1d */ /* 0x000fec0000010000 */
[----:B------:R2:W-:Y:S04]  /*0570*/  LDS R8, [R2+0x4] ;  /* 0x0000040002087984 */ /* 0x0005e80000000800 */
[----:B------:R3:W4:Y:S04]  /*0580*/  LDS R11, [R4+0x84] ;  /* 0x00008400040b7984 */ /* 0x0007280000000800 */
[----:B------:R-:W5:Y:S01]  /*0590*/  LDS R3, [R9] ;  /* 0x0000000009037984 */ /* 0x000f620000000800 */
[----:B--2---:R-:W-:Y:S01]  /*05a0*/  VIADD R2, R2, 0x10 ;  /* 0x0000001002027836 */ /* 0x004fe20000000000 */
[----:B---3--:R-:W-:-:S02]  /*05b0*/  IADD3 R4, PT, PT, R4, 0x210, RZ ;  /* 0x0000021004047810 */ /* 0x008fc40007ffe0ff */
[----:B----4-:R-:W-:-:S04]  /*05c0*/  IADD3 R8, PT, PT, R8, R11, RZ ;  /* 0x0000000b08087210 */ /* 0x010fc80007ffe0ff */
[----:B-----5:R-:W-:-:S13]  /*05d0*/  ISETP.GT.AND P0, PT, R3, R8, PT ;  /* 0x000000080300720c */ /* 0x020fda0003f04270 */
[----:B------:R2:W-:Y:S01]  /*05e0*/  @P0 STS [R9], R8 ;  /* 0x0000000809000388 */ /* 0x0005e20000000800 */
[----:B------:R-:W-:Y:S01]  /*05f0*/  @P0 MOV R3, R8 ;  /* 0x0000000800030202 */ /* 0x000fe20000000f00 */
[----:B------:R-:W-:Y:S06]  /*0600*/  @P1 BRA `(.L_x_15) ;  /* 0xfffffffc00781947 */ /* 0x000fec000383ffff */
.L_x_12:
[----:B------:R-:W3:Y:S01]  /*0610*/  LDCU UR6, c[0x0][0x398] ;  /* 0x00007300ff0677ac */ /* 0x000ee20008000800 */
[----:B------:R-:W-:-:S04]  /*0620*/  ISETP.GT.U32.AND P0, PT, R6, R3, PT ;  /* 0x000000030600720c */ /* 0x000fc80003f04070 */
[----:B---3--:R-:W-:-:S13]  /*0630*/  ISETP.GE.U32.OR P0, PT, R7, UR6, !P0 ;  /* 0x0000000607007c0c */ /* 0x008fda000c706470 */
[----:B------:R-:W-:Y:S05]  /*0640*/  @P0 EXIT ;  /* 0x000000000000094d */ /* 0x000fea0003800000 */
[----:B0-----:R-:W0:Y:S01]  /*0650*/  LDC.64 R6, c[0x0][0x380] ;  /* 0x0000e000ff067b82 */ /* 0x001e220000000a00 */
[----:B------:R-:W0:Y:S02]  /*0660*/  LDCU.64 UR6, c[0x0][0x388] ;  /* 0x00007100ff0677ac */ /* 0x000e240008000a00 */
[----:B0-----:R-:W-:-:S04]  /*0670*/  IMAD.WIDE.U32 R6, R5, UR6, R6 ;  /* 0x0000000605067c25 */ /* 0x001fc8000f8e0006 */
[----:B------:R-:W-:Y:S02]  /*0680*/  IMAD R7, R5, UR7, R7 ;  /* 0x0000000705077c24 */ /* 0x000fe4000f8e0207 */
[----:B------:R-:W-:-:S05]  /*0690*/  IMAD.WIDE.U32 R6, R0, 0x4, R6 ;  /* 0x0000000400067825 */ /* 0x000fca00078e0006 */
[----:B------:R-:W-:Y:S01]  /*06a0*/  STG.E desc[UR4][R6.64], R3 ;  /* 0x0000000306007986 */ /* 0x000fe2000c101904 */
[----:B------:R-:W-:Y:S05]  /*06b0*/  EXIT ;  /* 0x000000000000794d */ /* 0x000fea0003800000 */
.L_x_16:
        /* <DEDUP_REMOVED lines=12> */
.L_x_19:


//--------------------- .nv.shared._Z9kernel_IIPcmiiiii --------------------------
	.section	.nv.shared._Z9kernel_IIPcmiiiii,"aw",@nobits
	.sectionflags	@""
	.align	4
.nv.shared._Z9kernel_IIPcmiiiii:
	.zero		9472


//--------------------- .nv.shared.reserved.0     --------------------------
	.section	.nv.shared.reserved.0,"aw",@nobits
	.weak		__nv_reservedSMEM_offset_0_alias
	.size		__nv_reservedSMEM_offset_0_alias, 0, 64
	.other		__nv_reservedSMEM_offset_0_alias,@"STO_CUDA_RESERVED_SHARED STV_DEFAULT"
__nv_reservedSMEM_offset_0_alias:
	.zero		0
	.zero		64


//--------------------- .nv.shared._Z10kernel_IIIPcmiiiii --------------------------
	.section	.nv.shared._Z10kernel_IIIPcmiiiii,"aw",@nobits
	.sectionflags	@""
	.align	4
.nv.shared._Z10kernel_IIIPcmiiiii:
	.zero		9472


//--------------------- .nv.shared._Z8kernel_IPcmiiiii --------------------------
	.section	.nv.shared._Z8kernel_IPcmiiiii,"aw",@nobits
	.sectionflags	@""
	.align	4
.nv.shared._Z8kernel_IPcmiiiii:
	.zero		5248


//--------------------- .nv.constant0._Z9kernel_IIPcmiiiii --------------------------
	.section	.nv.constant0._Z9kernel_IIPcmiiiii,"a",@progbits
	.sectionflags	@""
	.align	4
.nv.constant0._Z9kernel_IIPcmiiiii:
	.zero		932


//--------------------- .nv.constant0._Z10kernel_IIIPcmiiiii --------------------------
	.section	.nv.constant0._Z10kernel_IIIPcmiiiii,"a",@progbits
	.sectionflags	@""
	.align	4
.nv.constant0._Z10kernel_IIIPcmiiiii:
	.zero		932


//--------------------- .nv.constant0._Z8kernel_IPcmiiiii --------------------------
	.section	.nv.constant0._Z8kernel_IPcmiiiii,"a",@progbits
	.sectionflags	@""
	.align	4
.nv.constant0._Z8kernel_IPcmiiiii:
	.zero		932


//--------------------- SYMBOLS --------------------------

	.type		.nv.reservedSmem.offset0,@object
	.size		.nv.reservedSmem.offset0,0x4
	.type		.nv.reservedSmem.cap,@object
	.size		.nv.reservedSmem.cap,0x4
